// auto-generated by cutlass_sweep.gemm — config: {"arch": "sm_100", "cluster_m": 2, "cluster_n": 2, "dtype": "e4m3", "dtype_b": "e4m3", "layout": "nt", "stages": 0, "tile_k": 32, "tile_m": 64, "tile_n": 64}
#include "cutlass/cutlass.h"
#include "cutlass/gemm/collective/collective_builder.hpp"
#include "cutlass/gemm/device/gemm_universal_adapter.h"
#include "cutlass/gemm/kernel/gemm_universal.hpp"
#include "cutlass/epilogue/collective/collective_builder.hpp"

using ElemA = cutlass::float_e4m3_t;
using ElemB = cutlass::float_e4m3_t;
using ElemCD = cutlass::float_e4m3_t;
using Acc  = float;
using TileShape    = cute::Shape<cute::_64, cute::_64, cute::_32>;
using ClusterShape = cute::Shape<cute::_2, cute::_2, cute::_1>;

using CollectiveEpilogue = typename cutlass::epilogue::collective::CollectiveBuilder<
    cutlass::arch::Sm100, cutlass::arch::OpClassTensorOp,
    TileShape, ClusterShape,
    cutlass::epilogue::collective::EpilogueTileAuto,
    Acc, Acc,
    ElemCD, cutlass::layout::RowMajor, 128 / cutlass::sizeof_bits<ElemCD>::value,
    ElemCD, cutlass::layout::RowMajor, 128 / cutlass::sizeof_bits<ElemCD>::value,
    cutlass::epilogue::collective::EpilogueScheduleAuto
  >::CollectiveOp;

using CollectiveMainloop = typename cutlass::gemm::collective::CollectiveBuilder<
    cutlass::arch::Sm100, cutlass::arch::OpClassTensorOp,
    ElemA, cutlass::layout::RowMajor, 128 / cutlass::sizeof_bits<ElemA>::value,
    ElemB, cutlass::layout::ColumnMajor, 128 / cutlass::sizeof_bits<ElemB>::value,
    Acc,
    TileShape, ClusterShape,
    cutlass::gemm::collective::StageCountAutoCarveout<static_cast<int>(sizeof(typename CollectiveEpilogue::SharedStorage))>,
    cutlass::gemm::collective::KernelScheduleAuto
  >::CollectiveOp;

using GemmKernel = cutlass::gemm::kernel::GemmUniversal<
    cute::Shape<int,int,int,int>,
    CollectiveMainloop,
    CollectiveEpilogue
>;
using Gemm = cutlass::gemm::device::GemmUniversalAdapter<GemmKernel>;

// Force the device kernel symbol into the cubin without needing a host main.
auto* _anchor = &cutlass::device_kernel<GemmKernel>;


// ===== COMPILED SASS (sm_100a) =====

	.target	sm_100a

	.elftype	@"ET_EXEC"


//--------------------- .note.nv.tkinfo           --------------------------
	.section	.note.nv.tkinfo,"",@"SHT_NOTE"
	.sectionflags	@"SHF_NOTE_NV_TKINFO"
	.tkinfo
        /*0018*/ 	.word	0x00000002
        /*0030*/ 	.string	""
        /*0030*/ 	.string	"ptxas"
        /*0030*/ 	.string	"Cuda compilation tools, release 13.0, V13.0.88"
        /*0030*/ 	.string	"Build cuda_13.0.r13.0/compiler.36424714_0"
        /*0030*/ 	.string	"-arch sm_100a -m 64 "



//--------------------- .note.nv.cuinfo           --------------------------
	.section	.note.nv.cuinfo,"",@"SHT_NOTE"
	.sectionflags	@"SHF_NOTE_NV_CUINFO"
        /*0018*/ 	.short	0x0002
        /*001a*/ 	.short	0x0064
        /*001c*/ 	.short	0x0082
	.zero		2


//--------------------- .nv.info                  --------------------------
	.section	.nv.info,"",@"SHT_CUDA_INFO"
	.align	4


	//----- nvinfo : EIATTR_REGCOUNT
	.align		4
        /*0000*/ 	.byte	0x04, 0x2f
        /*0002*/ 	.short	(.L_19 - .L_18)
	.align		4
.L_18:
        /*0004*/ 	.word	index@(_ZN7cutlass13device_kernelINS_4gemm6kernel13GemmUniversalIN4cute5tupleIJiiiiEEENS1_10collective13CollectiveMmaINS1_35MainloopSm100TmaUmmaWarpSpecializedILi54ELi2ELi4ENS5_IJNS4_1CILi2EEESB_NSA_ILi1EEEEEEEENS5_IJNSA_ILi64EEESF_NSA_ILi32EEEEEENS_12float_e4m3_tENS5_IJlSC_lEEESI_SJ_NS4_8TiledMMAINS4_8MMA_AtomIJNS4_10MMA_TraitsINS4_19SM100_MMA_F8F6F4_SSEJSI_SI_fSF_SF_NS4_17integral_constantINS4_4UMMA5MajorELSQ_0EEESR_NSO_INSP_7ScaleInELSS_0EEEST_EEEEEENS4_6LayoutINS5_IJSC_SC_SC_EEENS5_IJNSA_ILi0EEESY_SY_EEEEENS5_IJNS4_10UnderscoreES11_S11_EEEEENS4_23SM90_TMA_LOAD_MULTICASTENS4_14ComposedLayoutINS4_7SwizzleILi1ELi4ELi3EEENS4_18smem_ptr_flag_bitsILi8EEENSW_INS5_IJNSA_ILi8EEESG_EEENS5_IJSG_SC_EEEEEEEvNS4_8identityES14_S1E_vS1F_EENS_8epilogue10collective18CollectiveEpilogueINS1H_23Sm100TmaWarpSpecializedILi1ELi1ELi32ELb0ELb0EEEJSH_NS5_IJNSW_ISF_SC_EES1M_EEESI_SJ_SI_SJ_NS1H_6fusion15FusionCallbacksIS1L_NS1O_17LinearCombinationISI_fSI_fLNS_15FloatRoundStyleE2EEESH_S1N_JEEENS4_5SM1004TMEM4LOAD26SM100_TMEM_LOAD_16dp32b32xENS4_13SM90_TMA_LOADENS15_INS16_ILi2ELi4ELi3EEES19_NSW_INS5_IJS1A_SF_EEENS5_IJSF_SC_EEEEEEENS4_39AutoVectorizingCopyWithAssumedAlignmentILi128EEENS4_14SM90_TMA_STOREES23_S25_S25_EEEvvEEEEvNT_6ParamsE)
        /*0008*/ 	.word	0x00000059


	//----- nvinfo : EIATTR_FRAME_SIZE
	.align		4
.L_19:
        /*000c*/ 	.byte	0x04, 0x11
        /*000e*/ 	.short	(.L_21 - .L_20)
	.align		4
.L_20:
        /*0010*/ 	.word	index@($__internal_2_$__cuda_sm10x_tcgen05_guardrail_trap_unallocated_columns_being_dealloced)
        /*0014*/ 	.word	0x00000000


	//----- nvinfo : EIATTR_FRAME_SIZE
	.align		4
.L_21:
        /*0018*/ 	.byte	0x04, 0x11
        /*001a*/ 	.short	(.L_23 - .L_22)
	.align		4
.L_22:
        /*001c*/ 	.word	index@($__internal_1_$__cuda_sm10x_tcgen05_guardrail_trap_phase_invalid_during_alloc)
        /*0020*/ 	.word	0x00000000


	//----- nvinfo : EIATTR_FRAME_SIZE
	.align		4
.L_23:
        /*0024*/ 	.byte	0x04, 0x11
        /*0026*/ 	.short	(.L_25 - .L_24)
	.align		4
.L_24:
        /*0028*/ 	.word	index@($__internal_0_$__cuda_sm10x_tcgen05_guardrail_trap_col_being_dealloced_not_returned_by_alloc)
        /*002c*/ 	.word	0x00000000


	//----- nvinfo : EIATTR_FRAME_SIZE
	.align		4
.L_25:
        /*0030*/ 	.byte	0x04, 0x11
        /*0032*/ 	.short	(.L_27 - .L_26)
	.align		4
.L_26:
        /*0034*/ 	.word	index@(_ZN7cutlass13device_kernelINS_4gemm6kernel13GemmUniversalIN4cute5tupleIJiiiiEEENS1_10collective13CollectiveMmaINS1_35MainloopSm100TmaUmmaWarpSpecializedILi54ELi2ELi4ENS5_IJNS4_1CILi2EEESB_NSA_ILi1EEEEEEEENS5_IJNSA_ILi64EEESF_NSA_ILi32EEEEEENS_12float_e4m3_tENS5_IJlSC_lEEESI_SJ_NS4_8TiledMMAINS4_8MMA_AtomIJNS4_10MMA_TraitsINS4_19SM100_MMA_F8F6F4_SSEJSI_SI_fSF_SF_NS4_17integral_constantINS4_4UMMA5MajorELSQ_0EEESR_NSO_INSP_7ScaleInELSS_0EEEST_EEEEEENS4_6LayoutINS5_IJSC_SC_SC_EEENS5_IJNSA_ILi0EEESY_SY_EEEEENS5_IJNS4_10UnderscoreES11_S11_EEEEENS4_23SM90_TMA_LOAD_MULTICASTENS4_14ComposedLayoutINS4_7SwizzleILi1ELi4ELi3EEENS4_18smem_ptr_flag_bitsILi8EEENSW_INS5_IJNSA_ILi8EEESG_EEENS5_IJSG_SC_EEEEEEEvNS4_8identityES14_S1E_vS1F_EENS_8epilogue10collective18CollectiveEpilogueINS1H_23Sm100TmaWarpSpecializedILi1ELi1ELi32ELb0ELb0EEEJSH_NS5_IJNSW_ISF_SC_EES1M_EEESI_SJ_SI_SJ_NS1H_6fusion15FusionCallbacksIS1L_NS1O_17LinearCombinationISI_fSI_fLNS_15FloatRoundStyleE2EEESH_S1N_JEEENS4_5SM1004TMEM4LOAD26SM100_TMEM_LOAD_16dp32b32xENS4_13SM90_TMA_LOADENS15_INS16_ILi2ELi4ELi3EEES19_NSW_INS5_IJS1A_SF_EEENS5_IJSF_SC_EEEEEEENS4_39AutoVectorizingCopyWithAssumedAlignmentILi128EEENS4_14SM90_TMA_STOREES23_S25_S25_EEEvvEEEEvNT_6ParamsE)
        /*0038*/ 	.word	0x00000000


	//----- nvinfo : EIATTR_MIN_STACK_SIZE
	.align		4
.L_27:
        /*003c*/ 	.byte	0x04, 0x12
        /*003e*/ 	.short	(.L_29 - .L_28)
	.align		4
.L_28:
        /*0040*/ 	.word	index@(_ZN7cutlass13device_kernelINS_4gemm6kernel13GemmUniversalIN4cute5tupleIJiiiiEEENS1_10collective13CollectiveMmaINS1_35MainloopSm100TmaUmmaWarpSpecializedILi54ELi2ELi4ENS5_IJNS4_1CILi2EEESB_NSA_ILi1EEEEEEEENS5_IJNSA_ILi64EEESF_NSA_ILi32EEEEEENS_12float_e4m3_tENS5_IJlSC_lEEESI_SJ_NS4_8TiledMMAINS4_8MMA_AtomIJNS4_10MMA_TraitsINS4_19SM100_MMA_F8F6F4_SSEJSI_SI_fSF_SF_NS4_17integral_constantINS4_4UMMA5MajorELSQ_0EEESR_NSO_INSP_7ScaleInELSS_0EEEST_EEEEEENS4_6LayoutINS5_IJSC_SC_SC_EEENS5_IJNSA_ILi0EEESY_SY_EEEEENS5_IJNS4_10UnderscoreES11_S11_EEEEENS4_23SM90_TMA_LOAD_MULTICASTENS4_14ComposedLayoutINS4_7SwizzleILi1ELi4ELi3EEENS4_18smem_ptr_flag_bitsILi8EEENSW_INS5_IJNSA_ILi8EEESG_EEENS5_IJSG_SC_EEEEEEEvNS4_8identityES14_S1E_vS1F_EENS_8epilogue10collective18CollectiveEpilogueINS1H_23Sm100TmaWarpSpecializedILi1ELi1ELi32ELb0ELb0EEEJSH_NS5_IJNSW_ISF_SC_EES1M_EEESI_SJ_SI_SJ_NS1H_6fusion15FusionCallbacksIS1L_NS1O_17LinearCombinationISI_fSI_fLNS_15FloatRoundStyleE2EEESH_S1N_JEEENS4_5SM1004TMEM4LOAD26SM100_TMEM_LOAD_16dp32b32xENS4_13SM90_TMA_LOADENS15_INS16_ILi2ELi4ELi3EEES19_NSW_INS5_IJS1A_SF_EEENS5_IJSF_SC_EEEEEEENS4_39AutoVectorizingCopyWithAssumedAlignmentILi128EEENS4_14SM90_TMA_STOREES23_S25_S25_EEEvvEEEEvNT_6ParamsE)
        /*0044*/ 	.word	0x00000000
.L_29:


//--------------------- .nv.compat                --------------------------
	.section	.nv.compat,"",@"SHT_CUDA_COMPAT_INFO"
	.align	4
        /*0000*/ 	.byte	0x02, 0x09, 0x01, 0x00, 0x02, 0x02, 0x02, 0x00, 0x02, 0x05, 0x05, 0x00, 0x03, 0x07, 0x01, 0x01
        /*0010*/ 	.byte	0x02, 0x03, 0x01, 0x00, 0x02, 0x06, 0x01, 0x00, 0x04, 0x0b, 0x08, 0x00, 0x09, 0x00, 0x00, 0x00
        /*0020*/ 	.byte	0x00, 0x00, 0x00, 0x00


//--------------------- .nv.info._ZN7cutlass13device_kernelINS_4gemm6kernel13GemmUniversalIN4cute5tupleIJiiiiEEENS1_10collective13CollectiveMmaINS1_35MainloopSm100TmaUmmaWarpSpecializedILi54ELi2ELi4ENS5_IJNS4_1CILi2EEESB_NSA_ILi1EEEEEEEENS5_IJNSA_ILi64EEESF_NSA_ILi32EEEEEENS_12float_e4m3_tENS5_IJlSC_lEEESI_SJ_NS4_8TiledMMAINS4_8MMA_AtomIJNS4_10MMA_TraitsINS4_19SM100_MMA_F8F6F4_SSEJSI_SI_fSF_SF_NS4_17integral_constantINS4_4UMMA5MajorELSQ_0EEESR_NSO_INSP_7ScaleInELSS_0EEEST_EEEEEENS4_6LayoutINS5_IJSC_SC_SC_EEENS5_IJNSA_ILi0EEESY_SY_EEEEENS5_IJNS4_10UnderscoreES11_S11_EEEEENS4_23SM90_TMA_LOAD_MULTICASTENS4_14ComposedLayoutINS4_7SwizzleILi1ELi4ELi3EEENS4_18smem_ptr_flag_bitsILi8EEENSW_INS5_IJNSA_ILi8EEESG_EEENS5_IJSG_SC_EEEEEEEvNS4_8identityES14_S1E_vS1F_EENS_8epilogue10collective18CollectiveEpilogueINS1H_23Sm100TmaWarpSpecializedILi1ELi1ELi32ELb0ELb0EEEJSH_NS5_IJNSW_ISF_SC_EES1M_EEESI_SJ_SI_SJ_NS1H_6fusion15FusionCallbacksIS1L_NS1O_17LinearCombinationISI_fSI_fLNS_15FloatRoundStyleE2EEESH_S1N_JEEENS4_5SM1004TMEM4LOAD26SM100_TMEM_LOAD_16dp32b32xENS4_13SM90_TMA_LOADENS15_INS16_ILi2ELi4ELi3EEES19_NSW_INS5_IJS1A_SF_EEENS5_IJSF_SC_EEEEEEENS4_39AutoVectorizingCopyWithAssumedAlignmentILi128EEENS4_14SM90_TMA_STOREES23_S25_S25_EEEvvEEEEvNT_6ParamsE --------------------------
	.section	.nv.info._ZN7cutlass13device_kernelINS_4gemm6kernel13GemmUniversalIN4cute5tupleIJiiiiEEENS1_10collective13CollectiveMmaINS1_35MainloopSm100TmaUmmaWarpSpecializedILi54ELi2ELi4ENS5_IJNS4_1CILi2EEESB_NSA_ILi1EEEEEEEENS5_IJNSA_ILi64EEESF_NSA_ILi32EEEEEENS_12float_e4m3_tENS5_IJlSC_lEEESI_SJ_NS4_8TiledMMAINS4_8MMA_AtomIJNS4_10MMA_TraitsINS4_19SM100_MMA_F8F6F4_SSEJSI_SI_fSF_SF_NS4_17integral_constantINS4_4UMMA5MajorELSQ_0EEESR_NSO_INSP_7ScaleInELSS_0EEEST_EEEEEENS4_6LayoutINS5_IJSC_SC_SC_EEENS5_IJNSA_ILi0EEESY_SY_EEEEENS5_IJNS4_10UnderscoreES11_S11_EEEEENS4_23SM90_TMA_LOAD_MULTICASTENS4_14ComposedLayoutINS4_7SwizzleILi1ELi4ELi3EEENS4_18smem_ptr_flag_bitsILi8EEENSW_INS5_IJNSA_ILi8EEESG_EEENS5_IJSG_SC_EEEEEEEvNS4_8identityES14_S1E_vS1F_EENS_8epilogue10collective18CollectiveEpilogueINS1H_23Sm100TmaWarpSpecializedILi1ELi1ELi32ELb0ELb0EEEJSH_NS5_IJNSW_ISF_SC_EES1M_EEESI_SJ_SI_SJ_NS1H_6fusion15FusionCallbacksIS1L_NS1O_17LinearCombinationISI_fSI_fLNS_15FloatRoundStyleE2EEESH_S1N_JEEENS4_5SM1004TMEM4LOAD26SM100_TMEM_LOAD_16dp32b32xENS4_13SM90_TMA_LOADENS15_INS16_ILi2ELi4ELi3EEES19_NSW_INS5_IJS1A_SF_EEENS5_IJSF_SC_EEEEEEENS4_39AutoVectorizingCopyWithAssumedAlignmentILi128EEENS4_14SM90_TMA_STOREES23_S25_S25_EEEvvEEEEvNT_6ParamsE,"",@"SHT_CUDA_INFO"
	.sectionflags	@""
	.align	4


	//----- nvinfo : EIATTR_CUDA_API_VERSION
	.align		4
        /*0000*/ 	.byte	0x04, 0x37
        /*0002*/ 	.short	(.L_31 - .L_30)
.L_30:
        /*0004*/ 	.word	0x00000082


	//----- nvinfo : EIATTR_KPARAM_INFO
	.align		4
.L_31:
        /*0008*/ 	.byte	0x04, 0x17
        /*000a*/ 	.short	(.L_33 - .L_32)
.L_32:
        /*000c*/ 	.word	0x00000000
        /*0010*/ 	.short	0x0000
        /*0012*/ 	.short	0x0000
        /*0014*/ 	.byte	0x00, 0xf0, 0x01, 0x20


	//----- nvinfo : EIATTR_AT_ENTRY_FRAGMENTS
	.align		4
.L_33:
        /*0018*/ 	.byte	0x04, 0x4f
        /*001a*/ 	.short	(.L_35 - .L_34)


	//   ....[0]....
.L_34:
        /*001c*/ 	.word	0x00000006


	//----- nvinfo : EIATTR_RESERVED_SMEM_USED
	.align		4
.L_35:
        /*0020*/ 	.byte	0x01, 0x41
	.zero		2


	//----- nvinfo : EIATTR_SPARSE_MMA_MASK
	.align		4
        /*0024*/ 	.byte	0x03, 0x50
        /*0026*/ 	.short	0x0000


	//----- nvinfo : EIATTR_TCGEN05_1CTA_USED
	.align		4
        /*0028*/ 	.byte	0x01, 0x51
	.zero		2


	//----- nvinfo : EIATTR_MAXREG_COUNT
	.align		4
        /*002c*/ 	.byte	0x03, 0x1b
        /*002e*/ 	.short	0x00ff


	//----- nvinfo : EIATTR_NUM_BARRIERS
	.align		4
        /*0030*/ 	.byte	0x02, 0x4c
        /*0032*/ 	.byte	0x07
	.zero		1


	//----- nvinfo : EIATTR_EXTERNS
	.align		4
        /*0034*/ 	.byte	0x04, 0x0f
        /*0036*/ 	.short	(.L_37 - .L_36)


	//   ....[0]....
	.align		4
.L_36:
        /*0038*/ 	.word	index@(__assertfail)


	//----- nvinfo : EIATTR_MERCURY_ISA_VERSION
	.align		4
.L_37:
        /*003c*/ 	.byte	0x03, 0x5f
        /*003e*/ 	.short	0x0101


	//----- nvinfo : EIATTR_INT_WARP_WIDE_INSTR_OFFSETS
	.align		4
        /*0040*/ 	.byte	0x04, 0x31
        /*0042*/ 	.short	(.L_39 - .L_38)


	//   ....[0]....
.L_38:
        /*0044*/ 	.word	0x00005f00


	//   ....[1]....
        /*0048*/ 	.word	0x00005f30


	//   ....[2]....
        /*004c*/ 	.word	0x00005f50


	//   ....[3]....
        /*0050*/ 	.word	0x00006a80


	//   ....[4]....
        /*0054*/ 	.word	0x00006b30


	//----- nvinfo : EIATTR_COOP_GROUP_MASK_REGIDS
	.align		4
.L_39:
        /*0058*/ 	.byte	0x04, 0x29
        /*005a*/ 	.short	(.L_41 - .L_40)


	//   ....[0]....
.L_40:
        /*005c*/ 	.word	0xffffffff


	//   ....[1]....
        /*0060*/ 	.word	0xffffffff


	//   ....[2]....
        /*0064*/ 	.word	0xffffffff


	//   ....[3]....
        /*0068*/ 	.word	0xffffffff


	//   ....[4]....
        /*006c*/ 	.word	0xffffffff


	//   ....[5]....
        /*0070*/ 	.word	0xffffffff


	//   ....[6]....
        /*0074*/ 	.word	0xffffffff


	//   ....[7]....
        /*0078*/ 	.word	0xffffffff


	//   ....[8]....
        /*007c*/ 	.word	0xffffffff


	//   ....[9]....
        /*0080*/ 	.word	0xffffffff


	//   ....[10]....
        /*0084*/ 	.word	0xffffffff


	//   ....[11]....
        /*0088*/ 	.word	0xffffffff


	//   ....[12]....
        /*008c*/ 	.word	0xffffffff


	//   ....[13]....
        /*0090*/ 	.word	0xffffffff


	//----- nvinfo : EIATTR_COOP_GROUP_INSTR_OFFSETS
	.align		4
.L_41:
        /*0094*/ 	.byte	0x04, 0x28
        /*0096*/ 	.short	(.L_43 - .L_42)


	//   ....[0]....
.L_42:
        /*0098*/ 	.word	0x00000080


	//   ....[1]....
        /*009c*/ 	.word	0x000004e0


	//   ....[2]....
        /*00a0*/ 	.word	0x00000d00


	//   ....[3]....
        /*00a4*/ 	.word	0x00000e40


	//   ....[4]....
        /*00a8*/ 	.word	0x00000f40


	//   ....[5]....
        /*00ac*/ 	.word	0x000010b0


	//   ....[6]....
        /*00b0*/ 	.word	0x00001250


	//   ....[7]....
        /*00b4*/ 	.word	0x00001400


	//   ....[8]....
        /*00b8*/ 	.word	0x00002780


	//   ....[9]....
        /*00bc*/ 	.word	0x00005240


	//   ....[10]....
        /*00c0*/ 	.word	0x00005450


	//   ....[11]....
        /*00c4*/ 	.word	0x00005480


	//   ....[12]....
        /*00c8*/ 	.word	0x00005de0


	//   ....[13]....
        /*00cc*/ 	.word	0x00006010


	//----- nvinfo : EIATTR_VRC_CTA_INIT_COUNT
	.align		4
.L_43:
        /*00d0*/ 	.byte	0x02, 0x4a
        /*00d2*/ 	.byte	0x80
	.zero		1


	//----- nvinfo : EIATTR_SYSCALL_OFFSETS
	.align		4
        /*00d4*/ 	.byte	0x04, 0x46
        /*00d6*/ 	.short	(.L_45 - .L_44)


	//   ....[0]....
.L_44:
        /*00d8*/ 	.word	0x000076a0


	//   ....[1]....
        /*00dc*/ 	.word	0x000077e0


	//   ....[2]....
        /*00e0*/ 	.word	0x00007f60


	//----- nvinfo : EIATTR_MBARRIER_INSTR_OFFSETS
	.align		4
.L_45:
        /*00e4*/ 	.byte	0x04, 0x39
        /*00e6*/ 	.short	(.L_47 - .L_46)


	//   ....[0]....
.L_46:
        /*00e8*/ 	.word	0x00000620
        /*00ec*/ 	.word	0x000000ff
        /*00f0*/ 	.word	0x00000000
        /*00f4*/ 	.short	0x0100
        /*00f6*/ 	.byte	0x04
	.zero		1


	//   ....[1]....
        /*00f8*/ 	.word	0x00000630
        /*00fc*/ 	.word	0x000000ff
        /*0100*/ 	.word	0x000001b0
        /*0104*/ 	.short	0x0100
        /*0106*/ 	.byte	0x04
	.zero		1


	//   ....[2]....
        /*0108*/ 	.word	0x00000640
        /*010c*/ 	.word	0x000000ff
        /*0110*/ 	.word	0x00000008
        /*0114*/ 	.short	0x0100
        /*0116*/ 	.byte	0x04
	.zero		1


	//   ....[3]....
        /*0118*/ 	.word	0x00000650
        /*011c*/ 	.word	0x000000ff
        /*0120*/ 	.word	0x000001b8
        /*0124*/ 	.short	0x0100
        /*0126*/ 	.byte	0x04
	.zero		1


	//   ....[4]....
        /*0128*/ 	.word	0x00000660
        /*012c*/ 	.word	0x000000ff
        /*0130*/ 	.word	0x00000010
        /*0134*/ 	.short	0x0100
        /*0136*/ 	.byte	0x04
	.zero		1


	//   ....[5]....
        /*0138*/ 	.word	0x00000670
        /*013c*/ 	.word	0x000000ff
        /*0140*/ 	.word	0x000001c0
        /*0144*/ 	.short	0x0100
        /*0146*/ 	.byte	0x04
	.zero		1


	//   ....[6]....
        /*0148*/ 	.word	0x00000680
        /*014c*/ 	.word	0x000000ff
        /*0150*/ 	.word	0x00000018
        /*0154*/ 	.short	0x0100
        /*0156*/ 	.byte	0x04
	.zero		1


	//   ....[7]....
        /*0158*/ 	.word	0x00000690
        /*015c*/ 	.word	0x000000ff
        /*0160*/ 	.word	0x000001c8
        /*0164*/ 	.short	0x0100
        /*0166*/ 	.byte	0x04
	.zero		1


	//   ....[8]....
        /*0168*/ 	.word	0x000006a0
        /*016c*/ 	.word	0x000000ff
        /*0170*/ 	.word	0x00000020
        /*0174*/ 	.short	0x0100
        /*0176*/ 	.byte	0x04
	.zero		1


	//   ....[9]....
        /*0178*/ 	.word	0x000006b0
        /*017c*/ 	.word	0x000000ff
        /*0180*/ 	.word	0x000001d0
        /*0184*/ 	.short	0x0100
        /*0186*/ 	.byte	0x04
	.zero		1


	//   ....[10]....
        /*0188*/ 	.word	0x000006c0
        /*018c*/ 	.word	0x000000ff
        /*0190*/ 	.word	0x00000028
        /*0194*/ 	.short	0x0100
        /*0196*/ 	.byte	0x04
	.zero		1


	//   ....[11]....
        /*0198*/ 	.word	0x000006d0
        /*019c*/ 	.word	0x000000ff
        /*01a0*/ 	.word	0x000001d8
        /*01a4*/ 	.short	0x0100
        /*01a6*/ 	.byte	0x04
	.zero		1


	//   ....[12]....
        /*01a8*/ 	.word	0x000006e0
        /*01ac*/ 	.word	0x000000ff
        /*01b0*/ 	.word	0x00000030
        /*01b4*/ 	.short	0x0100
        /*01b6*/ 	.byte	0x04
	.zero		1


	//   ....[13]....
        /*01b8*/ 	.word	0x000006f0
        /*01bc*/ 	.word	0x000000ff
        /*01c0*/ 	.word	0x000001e0
        /*01c4*/ 	.short	0x0100
        /*01c6*/ 	.byte	0x04
	.zero		1


	//   ....[14]....
        /*01c8*/ 	.word	0x00000700
        /*01cc*/ 	.word	0x000000ff
        /*01d0*/ 	.word	0x00000038
        /*01d4*/ 	.short	0x0100
        /*01d6*/ 	.byte	0x04
	.zero		1


	//   ....[15]....
        /*01d8*/ 	.word	0x00000710
        /*01dc*/ 	.word	0x000000ff
        /*01e0*/ 	.word	0x000001e8
        /*01e4*/ 	.short	0x0100
        /*01e6*/ 	.byte	0x04
	.zero		1


	//   ....[16]....
        /*01e8*/ 	.word	0x00000720
        /*01ec*/ 	.word	0x000000ff
        /*01f0*/ 	.word	0x00000040
        /*01f4*/ 	.short	0x0100
        /*01f6*/ 	.byte	0x04
	.zero		1


	//   ....[17]....
        /*01f8*/ 	.word	0x00000730
        /*01fc*/ 	.word	0x000000ff
        /*0200*/ 	.word	0x000001f0
        /*0204*/ 	.short	0x0100
        /*0206*/ 	.byte	0x04
	.zero		1


	//   ....[18]....
        /*0208*/ 	.word	0x00000740
        /*020c*/ 	.word	0x000000ff
        /*0210*/ 	.word	0x00000048
        /*0214*/ 	.short	0x0100
        /*0216*/ 	.byte	0x04
	.zero		1


	//   ....[19]....
        /*0218*/ 	.word	0x00000750
        /*021c*/ 	.word	0x000000ff
        /*0220*/ 	.word	0x000001f8
        /*0224*/ 	.short	0x0100
        /*0226*/ 	.byte	0x04
	.zero		1


	//   ....[20]....
        /*0228*/ 	.word	0x00000760
        /*022c*/ 	.word	0x000000ff
        /*0230*/ 	.word	0x00000050
        /*0234*/ 	.short	0x0100
        /*0236*/ 	.byte	0x04
	.zero		1


	//   ....[21]....
        /*0238*/ 	.word	0x00000770
        /*023c*/ 	.word	0x000000ff
        /*0240*/ 	.word	0x00000200
        /*0244*/ 	.short	0x0100
        /*0246*/ 	.byte	0x04
	.zero		1


	//   ....[22]....
        /*0248*/ 	.word	0x00000780
        /*024c*/ 	.word	0x000000ff
        /*0250*/ 	.word	0x00000058
        /*0254*/ 	.short	0x0100
        /*0256*/ 	.byte	0x04
	.zero		1


	//   ....[23]....
        /*0258*/ 	.word	0x00000790
        /*025c*/ 	.word	0x000000ff
        /*0260*/ 	.word	0x00000208
        /*0264*/ 	.short	0x0100
        /*0266*/ 	.byte	0x04
	.zero		1


	//   ....[24]....
        /*0268*/ 	.word	0x000007a0
        /*026c*/ 	.word	0x000000ff
        /*0270*/ 	.word	0x00000060
        /*0274*/ 	.short	0x0100
        /*0276*/ 	.byte	0x04
	.zero		1


	//   ....[25]....
        /*0278*/ 	.word	0x000007b0
        /*027c*/ 	.word	0x000000ff
        /*0280*/ 	.word	0x00000210
        /*0284*/ 	.short	0x0100
        /*0286*/ 	.byte	0x04
	.zero		1


	//   ....[26]....
        /*0288*/ 	.word	0x000007c0
        /*028c*/ 	.word	0x000000ff
        /*0290*/ 	.word	0x00000068
        /*0294*/ 	.short	0x0100
        /*0296*/ 	.byte	0x04
	.zero		1


	//   ....[27]....
        /*0298*/ 	.word	0x000007d0
        /*029c*/ 	.word	0x000000ff
        /*02a0*/ 	.word	0x00000218
        /*02a4*/ 	.short	0x0100
        /*02a6*/ 	.byte	0x04
	.zero		1


	//   ....[28]....
        /*02a8*/ 	.word	0x000007e0
        /*02ac*/ 	.word	0x000000ff
        /*02b0*/ 	.word	0x00000070
        /*02b4*/ 	.short	0x0100
        /*02b6*/ 	.byte	0x04
	.zero		1


	//   ....[29]....
        /*02b8*/ 	.word	0x000007f0
        /*02bc*/ 	.word	0x000000ff
        /*02c0*/ 	.word	0x00000220
        /*02c4*/ 	.short	0x0100
        /*02c6*/ 	.byte	0x04
	.zero		1


	//   ....[30]....
        /*02c8*/ 	.word	0x00000800
        /*02cc*/ 	.word	0x000000ff
        /*02d0*/ 	.word	0x00000078
        /*02d4*/ 	.short	0x0100
        /*02d6*/ 	.byte	0x04
	.zero		1


	//   ....[31]....
        /*02d8*/ 	.word	0x00000810
        /*02dc*/ 	.word	0x000000ff
        /*02e0*/ 	.word	0x00000228
        /*02e4*/ 	.short	0x0100
        /*02e6*/ 	.byte	0x04
	.zero		1


	//   ....[32]....
        /*02e8*/ 	.word	0x00000820
        /*02ec*/ 	.word	0x000000ff
        /*02f0*/ 	.word	0x00000080
        /*02f4*/ 	.short	0x0100
        /*02f6*/ 	.byte	0x04
	.zero		1


	//   ....[33]....
        /*02f8*/ 	.word	0x00000830
        /*02fc*/ 	.word	0x000000ff
        /*0300*/ 	.word	0x00000230
        /*0304*/ 	.short	0x0100
        /*0306*/ 	.byte	0x04
	.zero		1


	//   ....[34]....
        /*0308*/ 	.word	0x00000840
        /*030c*/ 	.word	0x000000ff
        /*0310*/ 	.word	0x00000088
        /*0314*/ 	.short	0x0100
        /*0316*/ 	.byte	0x04
	.zero		1


	//   ....[35]....
        /*0318*/ 	.word	0x00000850
        /*031c*/ 	.word	0x000000ff
        /*0320*/ 	.word	0x00000238
        /*0324*/ 	.short	0x0100
        /*0326*/ 	.byte	0x04
	.zero		1


	//   ....[36]....
        /*0328*/ 	.word	0x00000860
        /*032c*/ 	.word	0x000000ff
        /*0330*/ 	.word	0x00000090
        /*0334*/ 	.short	0x0100
        /*0336*/ 	.byte	0x04
	.zero		1


	//   ....[37]....
        /*0338*/ 	.word	0x00000870
        /*033c*/ 	.word	0x000000ff
        /*0340*/ 	.word	0x00000240
        /*0344*/ 	.short	0x0100
        /*0346*/ 	.byte	0x04
	.zero		1


	//   ....[38]....
        /*0348*/ 	.word	0x00000880
        /*034c*/ 	.word	0x000000ff
        /*0350*/ 	.word	0x00000098
        /*0354*/ 	.short	0x0100
        /*0356*/ 	.byte	0x04
	.zero		1


	//   ....[39]....
        /*0358*/ 	.word	0x00000890
        /*035c*/ 	.word	0x000000ff
        /*0360*/ 	.word	0x00000248
        /*0364*/ 	.short	0x0100
        /*0366*/ 	.byte	0x04
	.zero		1


	//   ....[40]....
        /*0368*/ 	.word	0x000008a0
        /*036c*/ 	.word	0x000000ff
        /*0370*/ 	.word	0x000000a0
        /*0374*/ 	.short	0x0100
        /*0376*/ 	.byte	0x04
	.zero		1


	//   ....[41]....
        /*0378*/ 	.word	0x000008b0
        /*037c*/ 	.word	0x000000ff
        /*0380*/ 	.word	0x00000250
        /*0384*/ 	.short	0x0100
        /*0386*/ 	.byte	0x04
	.zero		1


	//   ....[42]....
        /*0388*/ 	.word	0x000008c0
        /*038c*/ 	.word	0x000000ff
        /*0390*/ 	.word	0x000000a8
        /*0394*/ 	.short	0x0100
        /*0396*/ 	.byte	0x04
	.zero		1


	//   ....[43]....
        /*0398*/ 	.word	0x000008d0
        /*039c*/ 	.word	0x000000ff
        /*03a0*/ 	.word	0x00000258
        /*03a4*/ 	.short	0x0100
        /*03a6*/ 	.byte	0x04
	.zero		1


	//   ....[44]....
        /*03a8*/ 	.word	0x000008e0
        /*03ac*/ 	.word	0x000000ff
        /*03b0*/ 	.word	0x000000b0
        /*03b4*/ 	.short	0x0100
        /*03b6*/ 	.byte	0x04
	.zero		1


	//   ....[45]....
        /*03b8*/ 	.word	0x000008f0
        /*03bc*/ 	.word	0x000000ff
        /*03c0*/ 	.word	0x00000260
        /*03c4*/ 	.short	0x0100
        /*03c6*/ 	.byte	0x04
	.zero		1


	//   ....[46]....
        /*03c8*/ 	.word	0x00000900
        /*03cc*/ 	.word	0x000000ff
        /*03d0*/ 	.word	0x000000b8
        /*03d4*/ 	.short	0x0100
        /*03d6*/ 	.byte	0x04
	.zero		1


	//   ....[47]....
        /*03d8*/ 	.word	0x00000910
        /*03dc*/ 	.word	0x000000ff
        /*03e0*/ 	.word	0x00000268
        /*03e4*/ 	.short	0x0100
        /*03e6*/ 	.byte	0x04
	.zero		1


	//   ....[48]....
        /*03e8*/ 	.word	0x00000920
        /*03ec*/ 	.word	0x000000ff
        /*03f0*/ 	.word	0x000000c0
        /*03f4*/ 	.short	0x0100
        /*03f6*/ 	.byte	0x04
	.zero		1


	//   ....[49]....
        /*03f8*/ 	.word	0x00000930
        /*03fc*/ 	.word	0x000000ff
        /*0400*/ 	.word	0x00000270
        /*0404*/ 	.short	0x0100
        /*0406*/ 	.byte	0x04
	.zero		1


	//   ....[50]....
        /*0408*/ 	.word	0x00000940
        /*040c*/ 	.word	0x000000ff
        /*0410*/ 	.word	0x000000c8
        /*0414*/ 	.short	0x0100
        /*0416*/ 	.byte	0x04
	.zero		1


	//   ....[51]....
        /*0418*/ 	.word	0x00000950
        /*041c*/ 	.word	0x000000ff
        /*0420*/ 	.word	0x00000278
        /*0424*/ 	.short	0x0100
        /*0426*/ 	.byte	0x04
	.zero		1


	//   ....[52]....
        /*0428*/ 	.word	0x00000960
        /*042c*/ 	.word	0x000000ff
        /*0430*/ 	.word	0x000000d0
        /*0434*/ 	.short	0x0100
        /*0436*/ 	.byte	0x04
	.zero		1


	//   ....[53]....
        /*0438*/ 	.word	0x00000970
        /*043c*/ 	.word	0x000000ff
        /*0440*/ 	.word	0x00000280
        /*0444*/ 	.short	0x0100
        /*0446*/ 	.byte	0x04
	.zero		1


	//   ....[54]....
        /*0448*/ 	.word	0x00000980
        /*044c*/ 	.word	0x000000ff
        /*0450*/ 	.word	0x000000d8
        /*0454*/ 	.short	0x0100
        /*0456*/ 	.byte	0x04
	.zero		1


	//   ....[55]....
        /*0458*/ 	.word	0x00000990
        /*045c*/ 	.word	0x000000ff
        /*0460*/ 	.word	0x00000288
        /*0464*/ 	.short	0x0100
        /*0466*/ 	.byte	0x04
	.zero		1


	//   ....[56]....
        /*0468*/ 	.word	0x000009a0
        /*046c*/ 	.word	0x000000ff
        /*0470*/ 	.word	0x000000e0
        /*0474*/ 	.short	0x0100
        /*0476*/ 	.byte	0x04
	.zero		1


	//   ....[57]....
        /*0478*/ 	.word	0x000009b0
        /*047c*/ 	.word	0x000000ff
        /*0480*/ 	.word	0x00000290
        /*0484*/ 	.short	0x0100
        /*0486*/ 	.byte	0x04
	.zero		1


	//   ....[58]....
        /*0488*/ 	.word	0x000009c0
        /*048c*/ 	.word	0x000000ff
        /*0490*/ 	.word	0x000000e8
        /*0494*/ 	.short	0x0100
        /*0496*/ 	.byte	0x04
	.zero		1


	//   ....[59]....
        /*0498*/ 	.word	0x000009d0
        /*049c*/ 	.word	0x000000ff
        /*04a0*/ 	.word	0x00000298
        /*04a4*/ 	.short	0x0100
        /*04a6*/ 	.byte	0x04
	.zero		1


	//   ....[60]....
        /*04a8*/ 	.word	0x000009e0
        /*04ac*/ 	.word	0x000000ff
        /*04b0*/ 	.word	0x000000f0
        /*04b4*/ 	.short	0x0100
        /*04b6*/ 	.byte	0x04
	.zero		1


	//   ....[61]....
        /*04b8*/ 	.word	0x000009f0
        /*04bc*/ 	.word	0x000000ff
        /*04c0*/ 	.word	0x000002a0
        /*04c4*/ 	.short	0x0100
        /*04c6*/ 	.byte	0x04
	.zero		1


	//   ....[62]....
        /*04c8*/ 	.word	0x00000a00
        /*04cc*/ 	.word	0x000000ff
        /*04d0*/ 	.word	0x000000f8
        /*04d4*/ 	.short	0x0100
        /*04d6*/ 	.byte	0x04
	.zero		1


	//   ....[63]....
        /*04d8*/ 	.word	0x00000a10
        /*04dc*/ 	.word	0x000000ff
        /*04e0*/ 	.word	0x000002a8
        /*04e4*/ 	.short	0x0100
        /*04e6*/ 	.byte	0x04
	.zero		1


	//   ....[64]....
        /*04e8*/ 	.word	0x00000a20
        /*04ec*/ 	.word	0x000000ff
        /*04f0*/ 	.word	0x00000100
        /*04f4*/ 	.short	0x0100
        /*04f6*/ 	.byte	0x04
	.zero		1


	//   ....[65]....
        /*04f8*/ 	.word	0x00000a30
        /*04fc*/ 	.word	0x000000ff
        /*0500*/ 	.word	0x000002b0
        /*0504*/ 	.short	0x0100
        /*0506*/ 	.byte	0x04
	.zero		1


	//   ....[66]....
        /*0508*/ 	.word	0x00000a40
        /*050c*/ 	.word	0x000000ff
        /*0510*/ 	.word	0x00000108
        /*0514*/ 	.short	0x0100
        /*0516*/ 	.byte	0x04
	.zero		1


	//   ....[67]....
        /*0518*/ 	.word	0x00000a50
        /*051c*/ 	.word	0x000000ff
        /*0520*/ 	.word	0x000002b8
        /*0524*/ 	.short	0x0100
        /*0526*/ 	.byte	0x04
	.zero		1


	//   ....[68]....
        /*0528*/ 	.word	0x00000a60
        /*052c*/ 	.word	0x000000ff
        /*0530*/ 	.word	0x00000110
        /*0534*/ 	.short	0x0100
        /*0536*/ 	.byte	0x04
	.zero		1


	//   ....[69]....
        /*0538*/ 	.word	0x00000a70
        /*053c*/ 	.word	0x000000ff
        /*0540*/ 	.word	0x000002c0
        /*0544*/ 	.short	0x0100
        /*0546*/ 	.byte	0x04
	.zero		1


	//   ....[70]....
        /*0548*/ 	.word	0x00000a80
        /*054c*/ 	.word	0x000000ff
        /*0550*/ 	.word	0x00000118
        /*0554*/ 	.short	0x0100
        /*0556*/ 	.byte	0x04
	.zero		1


	//   ....[71]....
        /*0558*/ 	.word	0x00000a90
        /*055c*/ 	.word	0x000000ff
        /*0560*/ 	.word	0x000002c8
        /*0564*/ 	.short	0x0100
        /*0566*/ 	.byte	0x04
	.zero		1


	//   ....[72]....
        /*0568*/ 	.word	0x00000aa0
        /*056c*/ 	.word	0x000000ff
        /*0570*/ 	.word	0x00000120
        /*0574*/ 	.short	0x0100
        /*0576*/ 	.byte	0x04
	.zero		1


	//   ....[73]....
        /*0578*/ 	.word	0x00000ab0
        /*057c*/ 	.word	0x000000ff
        /*0580*/ 	.word	0x000002d0
        /*0584*/ 	.short	0x0100
        /*0586*/ 	.byte	0x04
	.zero		1


	//   ....[74]....
        /*0588*/ 	.word	0x00000ac0
        /*058c*/ 	.word	0x000000ff
        /*0590*/ 	.word	0x00000128
        /*0594*/ 	.short	0x0100
        /*0596*/ 	.byte	0x04
	.zero		1


	//   ....[75]....
        /*0598*/ 	.word	0x00000ad0
        /*059c*/ 	.word	0x000000ff
        /*05a0*/ 	.word	0x000002d8
        /*05a4*/ 	.short	0x0100
        /*05a6*/ 	.byte	0x04
	.zero		1


	//   ....[76]....
        /*05a8*/ 	.word	0x00000ae0
        /*05ac*/ 	.word	0x000000ff
        /*05b0*/ 	.word	0x00000130
        /*05b4*/ 	.short	0x0100
        /*05b6*/ 	.byte	0x04
	.zero		1


	//   ....[77]....
        /*05b8*/ 	.word	0x00000af0
        /*05bc*/ 	.word	0x000000ff
        /*05c0*/ 	.word	0x000002e0
        /*05c4*/ 	.short	0x0100
        /*05c6*/ 	.byte	0x04
	.zero		1


	//   ....[78]....
        /*05c8*/ 	.word	0x00000b00
        /*05cc*/ 	.word	0x000000ff
        /*05d0*/ 	.word	0x00000138
        /*05d4*/ 	.short	0x0100
        /*05d6*/ 	.byte	0x04
	.zero		1


	//   ....[79]....
        /*05d8*/ 	.word	0x00000b10
        /*05dc*/ 	.word	0x000000ff
        /*05e0*/ 	.word	0x000002e8
        /*05e4*/ 	.short	0x0100
        /*05e6*/ 	.byte	0x04
	.zero		1


	//   ....[80]....
        /*05e8*/ 	.word	0x00000b20
        /*05ec*/ 	.word	0x000000ff
        /*05f0*/ 	.word	0x00000140
        /*05f4*/ 	.short	0x0100
        /*05f6*/ 	.byte	0x04
	.zero		1


	//   ....[81]....
        /*05f8*/ 	.word	0x00000b30
        /*05fc*/ 	.word	0x000000ff
        /*0600*/ 	.word	0x000002f0
        /*0604*/ 	.short	0x0100
        /*0606*/ 	.byte	0x04
	.zero		1


	//   ....[82]....
        /*0608*/ 	.word	0x00000b40
        /*060c*/ 	.word	0x000000ff
        /*0610*/ 	.word	0x00000148
        /*0614*/ 	.short	0x0100
        /*0616*/ 	.byte	0x04
	.zero		1


	//   ....[83]....
        /*0618*/ 	.word	0x00000b50
        /*061c*/ 	.word	0x000000ff
        /*0620*/ 	.word	0x000002f8
        /*0624*/ 	.short	0x0100
        /*0626*/ 	.byte	0x04
	.zero		1


	//   ....[84]....
        /*0628*/ 	.word	0x00000b60
        /*062c*/ 	.word	0x000000ff
        /*0630*/ 	.word	0x00000150
        /*0634*/ 	.short	0x0100
        /*0636*/ 	.byte	0x04
	.zero		1


	//   ....[85]....
        /*0638*/ 	.word	0x00000b70
        /*063c*/ 	.word	0x000000ff
        /*0640*/ 	.word	0x00000300
        /*0644*/ 	.short	0x0100
        /*0646*/ 	.byte	0x04
	.zero		1


	//   ....[86]....
        /*0648*/ 	.word	0x00000b80
        /*064c*/ 	.word	0x000000ff
        /*0650*/ 	.word	0x00000158
        /*0654*/ 	.short	0x0100
        /*0656*/ 	.byte	0x04
	.zero		1


	//   ....[87]....
        /*0658*/ 	.word	0x00000b90
        /*065c*/ 	.word	0x000000ff
        /*0660*/ 	.word	0x00000308
        /*0664*/ 	.short	0x0100
        /*0666*/ 	.byte	0x04
	.zero		1


	//   ....[88]....
        /*0668*/ 	.word	0x00000ba0
        /*066c*/ 	.word	0x000000ff
        /*0670*/ 	.word	0x00000160
        /*0674*/ 	.short	0x0100
        /*0676*/ 	.byte	0x04
	.zero		1


	//   ....[89]....
        /*0678*/ 	.word	0x00000bb0
        /*067c*/ 	.word	0x000000ff
        /*0680*/ 	.word	0x00000310
        /*0684*/ 	.short	0x0100
        /*0686*/ 	.byte	0x04
	.zero		1


	//   ....[90]....
        /*0688*/ 	.word	0x00000bc0
        /*068c*/ 	.word	0x000000ff
        /*0690*/ 	.word	0x00000168
        /*0694*/ 	.short	0x0100
        /*0696*/ 	.byte	0x04
	.zero		1


	//   ....[91]....
        /*0698*/ 	.word	0x00000bd0
        /*069c*/ 	.word	0x000000ff
        /*06a0*/ 	.word	0x00000318
        /*06a4*/ 	.short	0x0100
        /*06a6*/ 	.byte	0x04
	.zero		1


	//   ....[92]....
        /*06a8*/ 	.word	0x00000be0
        /*06ac*/ 	.word	0x000000ff
        /*06b0*/ 	.word	0x00000170
        /*06b4*/ 	.short	0x0100
        /*06b6*/ 	.byte	0x04
	.zero		1


	//   ....[93]....
        /*06b8*/ 	.word	0x00000bf0
        /*06bc*/ 	.word	0x000000ff
        /*06c0*/ 	.word	0x00000320
        /*06c4*/ 	.short	0x0100
        /*06c6*/ 	.byte	0x04
	.zero		1


	//   ....[94]....
        /*06c8*/ 	.word	0x00000c00
        /*06cc*/ 	.word	0x000000ff
        /*06d0*/ 	.word	0x00000178
        /*06d4*/ 	.short	0x0100
        /*06d6*/ 	.byte	0x04
	.zero		1


	//   ....[95]....
        /*06d8*/ 	.word	0x00000c10
        /*06dc*/ 	.word	0x000000ff
        /*06e0*/ 	.word	0x00000328
        /*06e4*/ 	.short	0x0100
        /*06e6*/ 	.byte	0x04
	.zero		1


	//   ....[96]....
        /*06e8*/ 	.word	0x00000c20
        /*06ec*/ 	.word	0x000000ff
        /*06f0*/ 	.word	0x00000180
        /*06f4*/ 	.short	0x0100
        /*06f6*/ 	.byte	0x04
	.zero		1


	//   ....[97]....
        /*06f8*/ 	.word	0x00000c30
        /*06fc*/ 	.word	0x000000ff
        /*0700*/ 	.word	0x00000330
        /*0704*/ 	.short	0x0100
        /*0706*/ 	.byte	0x04
	.zero		1


	//   ....[98]....
        /*0708*/ 	.word	0x00000c40
        /*070c*/ 	.word	0x000000ff
        /*0710*/ 	.word	0x00000188
        /*0714*/ 	.short	0x0100
        /*0716*/ 	.byte	0x04
	.zero		1


	//   ....[99]....
        /*0718*/ 	.word	0x00000c50
        /*071c*/ 	.word	0x000000ff
        /*0720*/ 	.word	0x00000338
        /*0724*/ 	.short	0x0100
        /*0726*/ 	.byte	0x04
	.zero		1


	//   ....[100]....
        /*0728*/ 	.word	0x00000c60
        /*072c*/ 	.word	0x000000ff
        /*0730*/ 	.word	0x00000190
        /*0734*/ 	.short	0x0100
        /*0736*/ 	.byte	0x04
	.zero		1


	//   ....[101]....
        /*0738*/ 	.word	0x00000c70
        /*073c*/ 	.word	0x000000ff
        /*0740*/ 	.word	0x00000340
        /*0744*/ 	.short	0x0100
        /*0746*/ 	.byte	0x04
	.zero		1


	//   ....[102]....
        /*0748*/ 	.word	0x00000c80
        /*074c*/ 	.word	0x000000ff
        /*0750*/ 	.word	0x00000198
        /*0754*/ 	.short	0x0100
        /*0756*/ 	.byte	0x04
	.zero		1


	//   ....[103]....
        /*0758*/ 	.word	0x00000c90
        /*075c*/ 	.word	0x000000ff
        /*0760*/ 	.word	0x00000348
        /*0764*/ 	.short	0x0100
        /*0766*/ 	.byte	0x04
	.zero		1


	//   ....[104]....
        /*0768*/ 	.word	0x00000ca0
        /*076c*/ 	.word	0x000000ff
        /*0770*/ 	.word	0x000001a0
        /*0774*/ 	.short	0x0100
        /*0776*/ 	.byte	0x04
	.zero		1


	//   ....[105]....
        /*0778*/ 	.word	0x00000cb0
        /*077c*/ 	.word	0x000000ff
        /*0780*/ 	.word	0x00000350
        /*0784*/ 	.short	0x0100
        /*0786*/ 	.byte	0x04
	.zero		1


	//   ....[106]....
        /*0788*/ 	.word	0x00000cc0
        /*078c*/ 	.word	0x000000ff
        /*0790*/ 	.word	0x000001a8
        /*0794*/ 	.short	0x0100
        /*0796*/ 	.byte	0x04
	.zero		1


	//   ....[107]....
        /*0798*/ 	.word	0x00000cd0
        /*079c*/ 	.word	0x000000ff
        /*07a0*/ 	.word	0x00000358
        /*07a4*/ 	.short	0x0100
        /*07a6*/ 	.byte	0x04
	.zero		1


	//   ....[108]....
        /*07a8*/ 	.word	0x00000e10
        /*07ac*/ 	.word	0x000000ff
        /*07b0*/ 	.word	0x00000360
        /*07b4*/ 	.short	0x0100
        /*07b6*/ 	.byte	0x04
	.zero		1


	//   ....[109]....
        /*07b8*/ 	.word	0x00000e20
        /*07bc*/ 	.word	0x000000ff
        /*07c0*/ 	.word	0x00000368
        /*07c4*/ 	.short	0x0100
        /*07c6*/ 	.byte	0x04
	.zero		1


	//   ....[110]....
        /*07c8*/ 	.word	0x00000f10
        /*07cc*/ 	.word	0x000000ff
        /*07d0*/ 	.word	0x00000370
        /*07d4*/ 	.short	0x0100
        /*07d6*/ 	.byte	0x06
	.zero		1


	//   ....[111]....
        /*07d8*/ 	.word	0x00000f20
        /*07dc*/ 	.word	0x000000ff
        /*07e0*/ 	.word	0x00000378
        /*07e4*/ 	.short	0x0100
        /*07e6*/ 	.byte	0x06
	.zero		1


	//   ....[112]....
        /*07e8*/ 	.word	0x00001060
        /*07ec*/ 	.word	0x000000ff
        /*07f0*/ 	.word	0x00000380
        /*07f4*/ 	.short	0x0100
        /*07f6*/ 	.byte	0x06
	.zero		1


	//   ....[113]....
        /*07f8*/ 	.word	0x00001070
        /*07fc*/ 	.word	0x000000ff
        /*0800*/ 	.word	0x00000390
        /*0804*/ 	.short	0x0100
        /*0806*/ 	.byte	0x06
	.zero		1


	//   ....[114]....
        /*0808*/ 	.word	0x00001080
        /*080c*/ 	.word	0x000000ff
        /*0810*/ 	.word	0x00000388
        /*0814*/ 	.short	0x0100
        /*0816*/ 	.byte	0x06
	.zero		1


	//   ....[115]....
        /*0818*/ 	.word	0x00001090
        /*081c*/ 	.word	0x000000ff
        /*0820*/ 	.word	0x00000398
        /*0824*/ 	.short	0x0100
        /*0826*/ 	.byte	0x06
	.zero		1


	//   ....[116]....
        /*0828*/ 	.word	0x000011c0
        /*082c*/ 	.word	0x000000ff
        /*0830*/ 	.word	0x000003a0
        /*0834*/ 	.short	0x0100
        /*0836*/ 	.byte	0x04
	.zero		1


	//   ....[117]....
        /*0838*/ 	.word	0x000011d0
        /*083c*/ 	.word	0x000000ff
        /*0840*/ 	.word	0x000003c0
        /*0844*/ 	.short	0x0100
        /*0846*/ 	.byte	0x04
	.zero		1


	//   ....[118]....
        /*0848*/ 	.word	0x000011e0
        /*084c*/ 	.word	0x000000ff
        /*0850*/ 	.word	0x000003a8
        /*0854*/ 	.short	0x0100
        /*0856*/ 	.byte	0x04
	.zero		1


	//   ....[119]....
        /*0858*/ 	.word	0x000011f0
        /*085c*/ 	.word	0x000000ff
        /*0860*/ 	.word	0x000003c8
        /*0864*/ 	.short	0x0100
        /*0866*/ 	.byte	0x04
	.zero		1


	//   ....[120]....
        /*0868*/ 	.word	0x00001200
        /*086c*/ 	.word	0x000000ff
        /*0870*/ 	.word	0x000003b0
        /*0874*/ 	.short	0x0100
        /*0876*/ 	.byte	0x04
	.zero		1


	//   ....[121]....
        /*0878*/ 	.word	0x00001210
        /*087c*/ 	.word	0x000000ff
        /*0880*/ 	.word	0x000003d0
        /*0884*/ 	.short	0x0100
        /*0886*/ 	.byte	0x04
	.zero		1


	//   ....[122]....
        /*0888*/ 	.word	0x00001220
        /*088c*/ 	.word	0x000000ff
        /*0890*/ 	.word	0x000003b8
        /*0894*/ 	.short	0x0100
        /*0896*/ 	.byte	0x04
	.zero		1


	//   ....[123]....
        /*0898*/ 	.word	0x00001230
        /*089c*/ 	.word	0x000000ff
        /*08a0*/ 	.word	0x000003d8
        /*08a4*/ 	.short	0x0100
        /*08a6*/ 	.byte	0x04
	.zero		1


	//   ....[124]....
        /*08a8*/ 	.word	0x00001320
        /*08ac*/ 	.word	0x000000ff
        /*08b0*/ 	.word	0x000003e0
        /*08b4*/ 	.short	0x0100
        /*08b6*/ 	.byte	0x04
	.zero		1


	//   ....[125]....
        /*08b8*/ 	.word	0x00001330
        /*08bc*/ 	.word	0x000000ff
        /*08c0*/ 	.word	0x000003f0
        /*08c4*/ 	.short	0x0100
        /*08c6*/ 	.byte	0x04
	.zero		1


	//   ....[126]....
        /*08c8*/ 	.word	0x00001340
        /*08cc*/ 	.word	0x000000ff
        /*08d0*/ 	.word	0x000003e8
        /*08d4*/ 	.short	0x0100
        /*08d6*/ 	.byte	0x04
	.zero		1


	//   ....[127]....
        /*08d8*/ 	.word	0x00001350
        /*08dc*/ 	.word	0x000000ff
        /*08e0*/ 	.word	0x000003f8
        /*08e4*/ 	.short	0x0100
        /*08e6*/ 	.byte	0x04
	.zero		1


	//   ....[128]....
        /*08e8*/ 	.word	0x00001fb0
        /*08ec*/ 	.word	0x00000000
        /*08f0*/ 	.word	0x000003f0
        /*08f4*/ 	.short	0x010a
        /*08f6*/ 	.byte	0xff
	.zero		1


	//   ....[129]....
        /*08f8*/ 	.word	0x00001fe0
        /*08fc*/ 	.word	0x00000000
        /*0900*/ 	.word	0x000003e0
        /*0904*/ 	.short	0x0101
        /*0906*/ 	.byte	0xff
	.zero		1


	//   ....[130]....
        /*0908*/ 	.word	0x000020c0
        /*090c*/ 	.word	0x000000ff
        /*0910*/ 	.word	0x000001b0
        /*0914*/ 	.short	0x010a
        /*0916*/ 	.byte	0x04
	.zero		1


	//   ....[131]....
        /*0918*/ 	.word	0x00002140
        /*091c*/ 	.word	0x000000ff
        /*0920*/ 	.word	0x000001b0
        /*0924*/ 	.short	0x010a
        /*0926*/ 	.byte	0x21
	.zero		1


	//   ....[132]....
        /*0928*/ 	.word	0x000022d0
        /*092c*/ 	.word	0x000000ff
        /*0930*/ 	.word	0x000001b0
        /*0934*/ 	.short	0x010a
        /*0936*/ 	.byte	0x08
	.zero		1


	//   ....[133]....
        /*0938*/ 	.word	0x00002410
        /*093c*/ 	.word	0x000000ff
        /*0940*/ 	.word	0x00000378
        /*0944*/ 	.short	0x0101
        /*0946*/ 	.byte	0x06
	.zero		1


	//   ....[134]....
        /*0948*/ 	.word	0x00002430
        /*094c*/ 	.word	0x000000ff
        /*0950*/ 	.word	0x000001b0
        /*0954*/ 	.short	0x010a
        /*0956*/ 	.byte	0x04
	.zero		1


	//   ....[135]....
        /*0958*/ 	.word	0x000024b0
        /*095c*/ 	.word	0x000000ff
        /*0960*/ 	.word	0x000001b0
        /*0964*/ 	.short	0x010a
        /*0966*/ 	.byte	0x11
	.zero		1


	//   ....[136]....
        /*0968*/ 	.word	0x00002640
        /*096c*/ 	.word	0x000000ff
        /*0970*/ 	.word	0x000001b0
        /*0974*/ 	.short	0x010a
        /*0976*/ 	.byte	0x07
	.zero		1


	//   ....[137]....
        /*0978*/ 	.word	0x000027b0
        /*097c*/ 	.word	0x00000003
        /*0980*/ 	.word	0x00000380
        /*0984*/ 	.short	0x010a
        /*0986*/ 	.byte	0xff
	.zero		1


	//   ....[138]....
        /*0988*/ 	.word	0x00002900
        /*098c*/ 	.word	0x00000000
        /*0990*/ 	.word	0x00000000
        /*0994*/ 	.short	0x0101
        /*0996*/ 	.byte	0xff
	.zero		1


	//   ....[139]....
        /*0998*/ 	.word	0x00002ea0
        /*099c*/ 	.word	0x000000ff
        /*09a0*/ 	.word	0x00000000
        /*09a4*/ 	.short	0x010a
        /*09a6*/ 	.byte	0x04
	.zero		1


	//   ....[140]....
        /*09a8*/ 	.word	0x00002f30
        /*09ac*/ 	.word	0x000000ff
        /*09b0*/ 	.word	0x00000000
        /*09b4*/ 	.short	0x010a
        /*09b6*/ 	.byte	0x05
	.zero		1


	//   ....[141]....
        /*09b8*/ 	.word	0x00002fc0
        /*09bc*/ 	.word	0x000000ff
        /*09c0*/ 	.word	0x00000000
        /*09c4*/ 	.short	0x010a
        /*09c6*/ 	.byte	0x05
	.zero		1


	//   ....[142]....
        /*09c8*/ 	.word	0x00003050
        /*09cc*/ 	.word	0x000000ff
        /*09d0*/ 	.word	0x00000000
        /*09d4*/ 	.short	0x010a
        /*09d6*/ 	.byte	0x05
	.zero		1


	//   ....[143]....
        /*09d8*/ 	.word	0x000030e0
        /*09dc*/ 	.word	0x000000ff
        /*09e0*/ 	.word	0x00000000
        /*09e4*/ 	.short	0x010a
        /*09e6*/ 	.byte	0x05
	.zero		1


	//   ....[144]....
        /*09e8*/ 	.word	0x00003170
        /*09ec*/ 	.word	0x000000ff
        /*09f0*/ 	.word	0x00000000
        /*09f4*/ 	.short	0x010a
        /*09f6*/ 	.byte	0x05
	.zero		1


	//   ....[145]....
        /*09f8*/ 	.word	0x00003200
        /*09fc*/ 	.word	0x000000ff
        /*0a00*/ 	.word	0x00000000
        /*0a04*/ 	.short	0x010a
        /*0a06*/ 	.byte	0x05
	.zero		1


	//   ....[146]....
        /*0a08*/ 	.word	0x00003290
        /*0a0c*/ 	.word	0x000000ff
        /*0a10*/ 	.word	0x00000000
        /*0a14*/ 	.short	0x010a
        /*0a16*/ 	.byte	0x05
	.zero		1


	//   ....[147]....
        /*0a18*/ 	.word	0x00003320
        /*0a1c*/ 	.word	0x000000ff
        /*0a20*/ 	.word	0x00000000
        /*0a24*/ 	.short	0x010a
        /*0a26*/ 	.byte	0x05
	.zero		1


	//   ....[148]....
        /*0a28*/ 	.word	0x000033b0
        /*0a2c*/ 	.word	0x000000ff
        /*0a30*/ 	.word	0x00000000
        /*0a34*/ 	.short	0x010a
        /*0a36*/ 	.byte	0x05
	.zero		1


	//   ....[149]....
        /*0a38*/ 	.word	0x00003440
        /*0a3c*/ 	.word	0x000000ff
        /*0a40*/ 	.word	0x00000000
        /*0a44*/ 	.short	0x010a
        /*0a46*/ 	.byte	0x05
	.zero		1


	//   ....[150]....
        /*0a48*/ 	.word	0x000034d0
        /*0a4c*/ 	.word	0x000000ff
        /*0a50*/ 	.word	0x00000000
        /*0a54*/ 	.short	0x010a
        /*0a56*/ 	.byte	0x05
	.zero		1


	//   ....[151]....
        /*0a58*/ 	.word	0x00003560
        /*0a5c*/ 	.word	0x000000ff
        /*0a60*/ 	.word	0x00000000
        /*0a64*/ 	.short	0x010a
        /*0a66*/ 	.byte	0x05
	.zero		1


	//   ....[152]....
        /*0a68*/ 	.word	0x000035f0
        /*0a6c*/ 	.word	0x000000ff
        /*0a70*/ 	.word	0x00000000
        /*0a74*/ 	.short	0x010a
        /*0a76*/ 	.byte	0x05
	.zero		1


	//   ....[153]....
        /*0a78*/ 	.word	0x00003680
        /*0a7c*/ 	.word	0x000000ff
        /*0a80*/ 	.word	0x00000000
        /*0a84*/ 	.short	0x010a
        /*0a86*/ 	.byte	0x05
	.zero		1


	//   ....[154]....
        /*0a88*/ 	.word	0x00003710
        /*0a8c*/ 	.word	0x000000ff
        /*0a90*/ 	.word	0x00000000
        /*0a94*/ 	.short	0x010a
        /*0a96*/ 	.byte	0x05
	.zero		1


	//   ....[155]....
        /*0a98*/ 	.word	0x000037a0
        /*0a9c*/ 	.word	0x000000ff
        /*0aa0*/ 	.word	0x00000000
        /*0aa4*/ 	.short	0x010a
        /*0aa6*/ 	.byte	0x05
	.zero		1


	//   ....[156]....
        /*0aa8*/ 	.word	0x00003830
        /*0aac*/ 	.word	0x000000ff
        /*0ab0*/ 	.word	0x00000000
        /*0ab4*/ 	.short	0x010a
        /*0ab6*/ 	.byte	0x05
	.zero		1


	//   ....[157]....
        /*0ab8*/ 	.word	0x000038c0
        /*0abc*/ 	.word	0x000000ff
        /*0ac0*/ 	.word	0x00000000
        /*0ac4*/ 	.short	0x010a
        /*0ac6*/ 	.byte	0x05
	.zero		1


	//   ....[158]....
        /*0ac8*/ 	.word	0x00003950
        /*0acc*/ 	.word	0x000000ff
        /*0ad0*/ 	.word	0x00000000
        /*0ad4*/ 	.short	0x010a
        /*0ad6*/ 	.byte	0x05
	.zero		1


	//   ....[159]....
        /*0ad8*/ 	.word	0x000039e0
        /*0adc*/ 	.word	0x000000ff
        /*0ae0*/ 	.word	0x00000000
        /*0ae4*/ 	.short	0x010a
        /*0ae6*/ 	.byte	0x05
	.zero		1


	//   ....[160]....
        /*0ae8*/ 	.word	0x00003a70
        /*0aec*/ 	.word	0x000000ff
        /*0af0*/ 	.word	0x00000000
        /*0af4*/ 	.short	0x010a
        /*0af6*/ 	.byte	0x05
	.zero		1


	//   ....[161]....
        /*0af8*/ 	.word	0x00003b00
        /*0afc*/ 	.word	0x000000ff
        /*0b00*/ 	.word	0x00000000
        /*0b04*/ 	.short	0x010a
        /*0b06*/ 	.byte	0x05
	.zero		1


	//   ....[162]....
        /*0b08*/ 	.word	0x00003b90
        /*0b0c*/ 	.word	0x000000ff
        /*0b10*/ 	.word	0x00000000
        /*0b14*/ 	.short	0x010a
        /*0b16*/ 	.byte	0x05
	.zero		1


	//   ....[163]....
        /*0b18*/ 	.word	0x00003c20
        /*0b1c*/ 	.word	0x000000ff
        /*0b20*/ 	.word	0x00000000
        /*0b24*/ 	.short	0x010a
        /*0b26*/ 	.byte	0x05
	.zero		1


	//   ....[164]....
        /*0b28*/ 	.word	0x00003cb0
        /*0b2c*/ 	.word	0x000000ff
        /*0b30*/ 	.word	0x00000000
        /*0b34*/ 	.short	0x010a
        /*0b36*/ 	.byte	0x05
	.zero		1


	//   ....[165]....
        /*0b38*/ 	.word	0x00003d40
        /*0b3c*/ 	.word	0x000000ff
        /*0b40*/ 	.word	0x00000000
        /*0b44*/ 	.short	0x010a
        /*0b46*/ 	.byte	0x05
	.zero		1


	//   ....[166]....
        /*0b48*/ 	.word	0x00003dd0
        /*0b4c*/ 	.word	0x000000ff
        /*0b50*/ 	.word	0x00000000
        /*0b54*/ 	.short	0x010a
        /*0b56*/ 	.byte	0x05
	.zero		1


	//   ....[167]....
        /*0b58*/ 	.word	0x00003e60
        /*0b5c*/ 	.word	0x000000ff
        /*0b60*/ 	.word	0x00000000
        /*0b64*/ 	.short	0x010a
        /*0b66*/ 	.byte	0x05
	.zero		1


	//   ....[168]....
        /*0b68*/ 	.word	0x00003ef0
        /*0b6c*/ 	.word	0x000000ff
        /*0b70*/ 	.word	0x00000000
        /*0b74*/ 	.short	0x010a
        /*0b76*/ 	.byte	0x05
	.zero		1


	//   ....[169]....
        /*0b78*/ 	.word	0x00003f80
        /*0b7c*/ 	.word	0x000000ff
        /*0b80*/ 	.word	0x00000000
        /*0b84*/ 	.short	0x010a
        /*0b86*/ 	.byte	0x05
	.zero		1


	//   ....[170]....
        /*0b88*/ 	.word	0x00004010
        /*0b8c*/ 	.word	0x000000ff
        /*0b90*/ 	.word	0x00000000
        /*0b94*/ 	.short	0x010a
        /*0b96*/ 	.byte	0x05
	.zero		1


	//   ....[171]....
        /*0b98*/ 	.word	0x000040a0
        /*0b9c*/ 	.word	0x000000ff
        /*0ba0*/ 	.word	0x00000000
        /*0ba4*/ 	.short	0x010a
        /*0ba6*/ 	.byte	0x05
	.zero		1


	//   ....[172]....
        /*0ba8*/ 	.word	0x00004130
        /*0bac*/ 	.word	0x000000ff
        /*0bb0*/ 	.word	0x00000000
        /*0bb4*/ 	.short	0x010a
        /*0bb6*/ 	.byte	0x05
	.zero		1


	//   ....[173]....
        /*0bb8*/ 	.word	0x000041c0
        /*0bbc*/ 	.word	0x000000ff
        /*0bc0*/ 	.word	0x00000000
        /*0bc4*/ 	.short	0x010a
        /*0bc6*/ 	.byte	0x05
	.zero		1


	//   ....[174]....
        /*0bc8*/ 	.word	0x00004250
        /*0bcc*/ 	.word	0x000000ff
        /*0bd0*/ 	.word	0x00000000
        /*0bd4*/ 	.short	0x010a
        /*0bd6*/ 	.byte	0x05
	.zero		1


	//   ....[175]....
        /*0bd8*/ 	.word	0x000042e0
        /*0bdc*/ 	.word	0x000000ff
        /*0be0*/ 	.word	0x00000000
        /*0be4*/ 	.short	0x010a
        /*0be6*/ 	.byte	0x05
	.zero		1


	//   ....[176]....
        /*0be8*/ 	.word	0x00004370
        /*0bec*/ 	.word	0x000000ff
        /*0bf0*/ 	.word	0x00000000
        /*0bf4*/ 	.short	0x010a
        /*0bf6*/ 	.byte	0x05
	.zero		1


	//   ....[177]....
        /*0bf8*/ 	.word	0x00004400
        /*0bfc*/ 	.word	0x000000ff
        /*0c00*/ 	.word	0x00000000
        /*0c04*/ 	.short	0x010a
        /*0c06*/ 	.byte	0x05
	.zero		1


	//   ....[178]....
        /*0c08*/ 	.word	0x00004490
        /*0c0c*/ 	.word	0x000000ff
        /*0c10*/ 	.word	0x00000000
        /*0c14*/ 	.short	0x010a
        /*0c16*/ 	.byte	0x05
	.zero		1


	//   ....[179]....
        /*0c18*/ 	.word	0x00004520
        /*0c1c*/ 	.word	0x000000ff
        /*0c20*/ 	.word	0x00000000
        /*0c24*/ 	.short	0x010a
        /*0c26*/ 	.byte	0x05
	.zero		1


	//   ....[180]....
        /*0c28*/ 	.word	0x000045b0
        /*0c2c*/ 	.word	0x000000ff
        /*0c30*/ 	.word	0x00000000
        /*0c34*/ 	.short	0x010a
        /*0c36*/ 	.byte	0x05
	.zero		1


	//   ....[181]....
        /*0c38*/ 	.word	0x00004640
        /*0c3c*/ 	.word	0x000000ff
        /*0c40*/ 	.word	0x00000000
        /*0c44*/ 	.short	0x010a
        /*0c46*/ 	.byte	0x05
	.zero		1


	//   ....[182]....
        /*0c48*/ 	.word	0x000046d0
        /*0c4c*/ 	.word	0x000000ff
        /*0c50*/ 	.word	0x00000000
        /*0c54*/ 	.short	0x010a
        /*0c56*/ 	.byte	0x05
	.zero		1


	//   ....[183]....
        /*0c58*/ 	.word	0x00004760
        /*0c5c*/ 	.word	0x000000ff
        /*0c60*/ 	.word	0x00000000
        /*0c64*/ 	.short	0x010a
        /*0c66*/ 	.byte	0x05
	.zero		1


	//   ....[184]....
        /*0c68*/ 	.word	0x000047f0
        /*0c6c*/ 	.word	0x000000ff
        /*0c70*/ 	.word	0x00000000
        /*0c74*/ 	.short	0x010a
        /*0c76*/ 	.byte	0x05
	.zero		1


	//   ....[185]....
        /*0c78*/ 	.word	0x00004880
        /*0c7c*/ 	.word	0x000000ff
        /*0c80*/ 	.word	0x00000000
        /*0c84*/ 	.short	0x010a
        /*0c86*/ 	.byte	0x05
	.zero		1


	//   ....[186]....
        /*0c88*/ 	.word	0x00004910
        /*0c8c*/ 	.word	0x000000ff
        /*0c90*/ 	.word	0x00000000
        /*0c94*/ 	.short	0x010a
        /*0c96*/ 	.byte	0x05
	.zero		1


	//   ....[187]....
        /*0c98*/ 	.word	0x000049a0
        /*0c9c*/ 	.word	0x000000ff
        /*0ca0*/ 	.word	0x00000000
        /*0ca4*/ 	.short	0x010a
        /*0ca6*/ 	.byte	0x05
	.zero		1


	//   ....[188]....
        /*0ca8*/ 	.word	0x00004a30
        /*0cac*/ 	.word	0x000000ff
        /*0cb0*/ 	.word	0x00000000
        /*0cb4*/ 	.short	0x010a
        /*0cb6*/ 	.byte	0x05
	.zero		1


	//   ....[189]....
        /*0cb8*/ 	.word	0x00004ac0
        /*0cbc*/ 	.word	0x000000ff
        /*0cc0*/ 	.word	0x00000000
        /*0cc4*/ 	.short	0x010a
        /*0cc6*/ 	.byte	0x05
	.zero		1


	//   ....[190]....
        /*0cc8*/ 	.word	0x00004b50
        /*0ccc*/ 	.word	0x000000ff
        /*0cd0*/ 	.word	0x00000000
        /*0cd4*/ 	.short	0x010a
        /*0cd6*/ 	.byte	0x05
	.zero		1


	//   ....[191]....
        /*0cd8*/ 	.word	0x00004be0
        /*0cdc*/ 	.word	0x000000ff
        /*0ce0*/ 	.word	0x00000000
        /*0ce4*/ 	.short	0x010a
        /*0ce6*/ 	.byte	0x05
	.zero		1


	//   ....[192]....
        /*0ce8*/ 	.word	0x00004c80
        /*0cec*/ 	.word	0x00000000
        /*0cf0*/ 	.word	0x00000000
        /*0cf4*/ 	.short	0x010a
        /*0cf6*/ 	.byte	0xff
	.zero		1


	//   ....[193]....
        /*0cf8*/ 	.word	0x00004da0
        /*0cfc*/ 	.word	0x00000002
        /*0d00*/ 	.word	0x000003e0
        /*0d04*/ 	.short	0x010a
        /*0d06*/ 	.byte	0xff
	.zero		1


	//   ....[194]....
        /*0d08*/ 	.word	0x00004e10
        /*0d0c*/ 	.word	0x00000002
        /*0d10*/ 	.word	0x00000000
        /*0d14*/ 	.short	0x0101
        /*0d16*/ 	.byte	0xff
	.zero		1


	//   ....[195]....
        /*0d18*/ 	.word	0x00004e30
        /*0d1c*/ 	.word	0x000000ff
        /*0d20*/ 	.word	0x00000390
        /*0d24*/ 	.short	0x010a
        /*0d26*/ 	.byte	0x04
	.zero		1


	//   ....[196]....
        /*0d28*/ 	.word	0x00004f50
        /*0d2c*/ 	.word	0x00000002
        /*0d30*/ 	.word	0x00000380
        /*0d34*/ 	.short	0x010a
        /*0d36*/ 	.byte	0xff
	.zero		1


	//   ....[197]....
        /*0d38*/ 	.word	0x00005050
        /*0d3c*/ 	.word	0x00000002
        /*0d40*/ 	.word	0x00000000
        /*0d44*/ 	.short	0x0101
        /*0d46*/ 	.byte	0xff
	.zero		1


	//   ....[198]....
        /*0d48*/ 	.word	0x000050e0
        /*0d4c*/ 	.word	0x000000ff
        /*0d50*/ 	.word	0x00000390
        /*0d54*/ 	.short	0x0106
        /*0d56*/ 	.byte	0x04
	.zero		1


	//   ....[199]....
        /*0d58*/ 	.word	0x00005100
        /*0d5c*/ 	.word	0x000000ff
        /*0d60*/ 	.word	0x00000390
        /*0d64*/ 	.short	0x010a
        /*0d66*/ 	.byte	0x04
	.zero		1


	//   ....[200]....
        /*0d68*/ 	.word	0x00005190
        /*0d6c*/ 	.word	0x000000ff
        /*0d70*/ 	.word	0x00000390
        /*0d74*/ 	.short	0x0106
        /*0d76*/ 	.byte	0x07
	.zero		1


	//   ....[201]....
        /*0d78*/ 	.word	0x000051d0
        /*0d7c*/ 	.word	0x00000000
        /*0d80*/ 	.word	0x00000390
        /*0d84*/ 	.short	0x010a
        /*0d86*/ 	.byte	0xff
	.zero		1


	//   ....[202]....
        /*0d88*/ 	.word	0x000056c0
        /*0d8c*/ 	.word	0x00000000
        /*0d90*/ 	.word	0x00000380
        /*0d94*/ 	.short	0x010a
        /*0d96*/ 	.byte	0xff
	.zero		1


	//   ....[203]....
        /*0d98*/ 	.word	0x000057c0
        /*0d9c*/ 	.word	0x00000003
        /*0da0*/ 	.word	0x00000000
        /*0da4*/ 	.short	0x0101
        /*0da6*/ 	.byte	0xff
	.zero		1


	//   ....[204]....
        /*0da8*/ 	.word	0x000057d0
        /*0dac*/ 	.word	0x000000ff
        /*0db0*/ 	.word	0x00000000
        /*0db4*/ 	.short	0x010a
        /*0db6*/ 	.byte	0x04
	.zero		1


	//   ....[205]....
        /*0db8*/ 	.word	0x000057f0
        /*0dbc*/ 	.word	0x000000ff
        /*0dc0*/ 	.word	0x000003c0
        /*0dc4*/ 	.short	0x010a
        /*0dc6*/ 	.byte	0x13
	.zero		1


	//   ....[206]....
        /*0dc8*/ 	.word	0x00005930
        /*0dcc*/ 	.word	0x000000ff
        /*0dd0*/ 	.word	0x00000000
        /*0dd4*/ 	.short	0x010a
        /*0dd6*/ 	.byte	0x06
	.zero		1


	//   ....[207]....
        /*0dd8*/ 	.word	0x00005a30
        /*0ddc*/ 	.word	0x000000ff
        /*0de0*/ 	.word	0x00000000
        /*0de4*/ 	.short	0x010a
        /*0de6*/ 	.byte	0x04
	.zero		1


	//   ....[208]....
        /*0de8*/ 	.word	0x00005c10
        /*0dec*/ 	.word	0x000000ff
        /*0df0*/ 	.word	0x00000000
        /*0df4*/ 	.short	0x010a
        /*0df6*/ 	.byte	0x04
	.zero		1


	//   ....[209]....
        /*0df8*/ 	.word	0x00005ca0
        /*0dfc*/ 	.word	0x000000ff
        /*0e00*/ 	.word	0x00000000
        /*0e04*/ 	.short	0x010a
        /*0e06*/ 	.byte	0x05
	.zero		1


	//   ....[210]....
        /*0e08*/ 	.word	0x00005d30
        /*0e0c*/ 	.word	0x000000ff
        /*0e10*/ 	.word	0x00000000
        /*0e14*/ 	.short	0x010a
        /*0e16*/ 	.byte	0x05
	.zero		1


	//   ....[211]....
        /*0e18*/ 	.word	0x00005dc0
        /*0e1c*/ 	.word	0x000000ff
        /*0e20*/ 	.word	0x00000000
        /*0e24*/ 	.short	0x010a
        /*0e26*/ 	.byte	0x04
	.zero		1


	//   ....[212]....
        /*0e28*/ 	.word	0x00006260
        /*0e2c*/ 	.word	0x0000000c
        /*0e30*/ 	.word	0x00000380
        /*0e34*/ 	.short	0x010a
        /*0e36*/ 	.byte	0xff
	.zero		1


	//   ....[213]....
        /*0e38*/ 	.word	0x000063d0
        /*0e3c*/ 	.word	0x00000000
        /*0e40*/ 	.word	0x00000000
        /*0e44*/ 	.short	0x0101
        /*0e46*/ 	.byte	0xff
	.zero		1


	//   ....[214]....
        /*0e48*/ 	.word	0x00006840
        /*0e4c*/ 	.word	0x000000ff
        /*0e50*/ 	.word	0x00000378
        /*0e54*/ 	.short	0x010a
        /*0e56*/ 	.byte	0x11
	.zero		1


	//   ....[215]....
        /*0e58*/ 	.word	0x000069c0
        /*0e5c*/ 	.word	0x000000ff
        /*0e60*/ 	.word	0x00000368
        /*0e64*/ 	.short	0x010a
        /*0e66*/ 	.byte	0x11
	.zero		1


	//   ....[216]....
        /*0e68*/ 	.word	0x00006bd0
        /*0e6c*/ 	.word	0x000000ff
        /*0e70*/ 	.word	0x00000360
        /*0e74*/ 	.short	0x010b
        /*0e76*/ 	.byte	0x11
	.zero		1


	//   ....[217]....
        /*0e78*/ 	.word	0x00006be0
        /*0e7c*/ 	.word	0x000000ff
        /*0e80*/ 	.word	0x00000000
        /*0e84*/ 	.short	0x0101
        /*0e86*/ 	.byte	0x30
	.zero		1


	//   ....[218]....
        /*0e88*/ 	.word	0x00006c20
        /*0e8c*/ 	.word	0x00000000
        /*0e90*/ 	.word	0x00000368
        /*0e94*/ 	.short	0x010a
        /*0e96*/ 	.byte	0xff
	.zero		1


	//   ....[219]....
        /*0e98*/ 	.word	0x00006f60
        /*0e9c*/ 	.word	0x00000003
        /*0ea0*/ 	.word	0x00000380
        /*0ea4*/ 	.short	0x010a
        /*0ea6*/ 	.byte	0xff
	.zero		1


	//   ....[220]....
        /*0ea8*/ 	.word	0x000070e0
        /*0eac*/ 	.word	0x00000000
        /*0eb0*/ 	.word	0x00000000
        /*0eb4*/ 	.short	0x0101
        /*0eb6*/ 	.byte	0xff
	.zero		1


	//   ....[221]....
        /*0eb8*/ 	.word	0x00007b40
        /*0ebc*/ 	.word	0x000000ff
        /*0ec0*/ 	.word	0x00000360
        /*0ec4*/ 	.short	0x010a
        /*0ec6*/ 	.byte	0x2c
	.zero		1


	//   ....[222]....
        /*0ec8*/ 	.word	0x00007b50
        /*0ecc*/ 	.word	0x00000016
        /*0ed0*/ 	.word	0x000003a0
        /*0ed4*/ 	.short	0x010a
        /*0ed6*/ 	.byte	0xff
	.zero		1


	//   ....[223]....
        /*0ed8*/ 	.word	0x00007d00
        /*0edc*/ 	.word	0x000000ff
        /*0ee0*/ 	.word	0x00000360
        /*0ee4*/ 	.short	0x010a
        /*0ee6*/ 	.byte	0x2c
	.zero		1


	//   ....[224]....
        /*0ee8*/ 	.word	0x00007de0
        /*0eec*/ 	.word	0x000000ff
        /*0ef0*/ 	.word	0x00000000
        /*0ef4*/ 	.short	0x0101
        /*0ef6*/ 	.byte	0x04
	.zero		1


	//   ....[225]....
        /*0ef8*/ 	.word	0x00007e40
        /*0efc*/ 	.word	0x00000016
        /*0f00*/ 	.word	0x000003a0
        /*0f04*/ 	.short	0x010a
        /*0f06*/ 	.byte	0xff
	.zero		1


	//   ....[226]....
        /*0f08*/ 	.word	0x000081b0
        /*0f0c*/ 	.word	0x000000ff
        /*0f10*/ 	.word	0x00000000
        /*0f14*/ 	.short	0x0101
        /*0f16*/ 	.byte	0x04
	.zero		1


	//   ....[227]....
        /*0f18*/ 	.word	0x00008a90
        /*0f1c*/ 	.word	0x00000000
        /*0f20*/ 	.word	0x000003f0
        /*0f24*/ 	.short	0x010a
        /*0f26*/ 	.byte	0xff
	.zero		1


	//   ....[228]....
        /*0f28*/ 	.word	0x00008af0
        /*0f2c*/ 	.word	0x00000000
        /*0f30*/ 	.word	0x000001b0
        /*0f34*/ 	.short	0x010a
        /*0f36*/ 	.byte	0xff
	.zero		1


	//   ....[229]....
        /*0f38*/ 	.word	0x00008b50
        /*0f3c*/ 	.word	0x00000000
        /*0f40*/ 	.word	0x000001b0
        /*0f44*/ 	.short	0x010a
        /*0f46*/ 	.byte	0xff
	.zero		1


	//   ....[230]....
        /*0f48*/ 	.word	0x00008ba0
        /*0f4c*/ 	.word	0x00000003
        /*0f50*/ 	.word	0x00000380
        /*0f54*/ 	.short	0x010a
        /*0f56*/ 	.byte	0xff
	.zero		1


	//   ....[231]....
        /*0f58*/ 	.word	0x00008c00
        /*0f5c*/ 	.word	0x00000000
        /*0f60*/ 	.word	0x00000000
        /*0f64*/ 	.short	0x010a
        /*0f66*/ 	.byte	0xff
	.zero		1


	//   ....[232]....
        /*0f68*/ 	.word	0x00008c60
        /*0f6c*/ 	.word	0x00000000
        /*0f70*/ 	.word	0x00000000
        /*0f74*/ 	.short	0x010a
        /*0f76*/ 	.byte	0xff
	.zero		1


	//   ....[233]....
        /*0f78*/ 	.word	0x00008cc0
        /*0f7c*/ 	.word	0x00000000
        /*0f80*/ 	.word	0x00000000
        /*0f84*/ 	.short	0x010a
        /*0f86*/ 	.byte	0xff
	.zero		1


	//   ....[234]....
        /*0f88*/ 	.word	0x00008d20
        /*0f8c*/ 	.word	0x00000000
        /*0f90*/ 	.word	0x00000000
        /*0f94*/ 	.short	0x010a
        /*0f96*/ 	.byte	0xff
	.zero		1


	//   ....[235]....
        /*0f98*/ 	.word	0x00008d80
        /*0f9c*/ 	.word	0x00000000
        /*0fa0*/ 	.word	0x00000000
        /*0fa4*/ 	.short	0x010a
        /*0fa6*/ 	.byte	0xff
	.zero		1


	//   ....[236]....
        /*0fa8*/ 	.word	0x00008de0
        /*0fac*/ 	.word	0x00000000
        /*0fb0*/ 	.word	0x00000000
        /*0fb4*/ 	.short	0x010a
        /*0fb6*/ 	.byte	0xff
	.zero		1


	//   ....[237]....
        /*0fb8*/ 	.word	0x00008e40
        /*0fbc*/ 	.word	0x00000000
        /*0fc0*/ 	.word	0x00000000
        /*0fc4*/ 	.short	0x010a
        /*0fc6*/ 	.byte	0xff
	.zero		1


	//   ....[238]....
        /*0fc8*/ 	.word	0x00008ea0
        /*0fcc*/ 	.word	0x00000000
        /*0fd0*/ 	.word	0x00000000
        /*0fd4*/ 	.short	0x010a
        /*0fd6*/ 	.byte	0xff
	.zero		1


	//   ....[239]....
        /*0fd8*/ 	.word	0x00008f00
        /*0fdc*/ 	.word	0x00000000
        /*0fe0*/ 	.word	0x00000000
        /*0fe4*/ 	.short	0x010a
        /*0fe6*/ 	.byte	0xff
	.zero		1


	//   ....[240]....
        /*0fe8*/ 	.word	0x00008f60
        /*0fec*/ 	.word	0x00000000
        /*0ff0*/ 	.word	0x00000000
        /*0ff4*/ 	.short	0x010a
        /*0ff6*/ 	.byte	0xff
	.zero		1


	//   ....[241]....
        /*0ff8*/ 	.word	0x00008fc0
        /*0ffc*/ 	.word	0x00000000
        /*1000*/ 	.word	0x00000000
        /*1004*/ 	.short	0x010a
        /*1006*/ 	.byte	0xff
	.zero		1


	//   ....[242]....
        /*1008*/ 	.word	0x00009020
        /*100c*/ 	.word	0x00000000
        /*1010*/ 	.word	0x00000000
        /*1014*/ 	.short	0x010a
        /*1016*/ 	.byte	0xff
	.zero		1


	//   ....[243]....
        /*1018*/ 	.word	0x00009080
        /*101c*/ 	.word	0x00000000
        /*1020*/ 	.word	0x00000000
        /*1024*/ 	.short	0x010a
        /*1026*/ 	.byte	0xff
	.zero		1


	//   ....[244]....
        /*1028*/ 	.word	0x000090e0
        /*102c*/ 	.word	0x00000000
        /*1030*/ 	.word	0x00000000
        /*1034*/ 	.short	0x010a
        /*1036*/ 	.byte	0xff
	.zero		1


	//   ....[245]....
        /*1038*/ 	.word	0x00009140
        /*103c*/ 	.word	0x00000000
        /*1040*/ 	.word	0x00000000
        /*1044*/ 	.short	0x010a
        /*1046*/ 	.byte	0xff
	.zero		1


	//   ....[246]....
        /*1048*/ 	.word	0x000091a0
        /*104c*/ 	.word	0x00000000
        /*1050*/ 	.word	0x00000000
        /*1054*/ 	.short	0x010a
        /*1056*/ 	.byte	0xff
	.zero		1


	//   ....[247]....
        /*1058*/ 	.word	0x00009200
        /*105c*/ 	.word	0x00000000
        /*1060*/ 	.word	0x00000000
        /*1064*/ 	.short	0x010a
        /*1066*/ 	.byte	0xff
	.zero		1


	//   ....[248]....
        /*1068*/ 	.word	0x00009260
        /*106c*/ 	.word	0x00000000
        /*1070*/ 	.word	0x00000000
        /*1074*/ 	.short	0x010a
        /*1076*/ 	.byte	0xff
	.zero		1


	//   ....[249]....
        /*1078*/ 	.word	0x000092c0
        /*107c*/ 	.word	0x00000000
        /*1080*/ 	.word	0x00000000
        /*1084*/ 	.short	0x010a
        /*1086*/ 	.byte	0xff
	.zero		1


	//   ....[250]....
        /*1088*/ 	.word	0x00009320
        /*108c*/ 	.word	0x00000000
        /*1090*/ 	.word	0x00000000
        /*1094*/ 	.short	0x010a
        /*1096*/ 	.byte	0xff
	.zero		1


	//   ....[251]....
        /*1098*/ 	.word	0x00009380
        /*109c*/ 	.word	0x00000000
        /*10a0*/ 	.word	0x00000000
        /*10a4*/ 	.short	0x010a
        /*10a6*/ 	.byte	0xff
	.zero		1


	//   ....[252]....
        /*10a8*/ 	.word	0x000093e0
        /*10ac*/ 	.word	0x00000000
        /*10b0*/ 	.word	0x00000000
        /*10b4*/ 	.short	0x010a
        /*10b6*/ 	.byte	0xff
	.zero		1


	//   ....[253]....
        /*10b8*/ 	.word	0x00009440
        /*10bc*/ 	.word	0x00000000
        /*10c0*/ 	.word	0x00000000
        /*10c4*/ 	.short	0x010a
        /*10c6*/ 	.byte	0xff
	.zero		1


	//   ....[254]....
        /*10c8*/ 	.word	0x000094a0
        /*10cc*/ 	.word	0x00000000
        /*10d0*/ 	.word	0x00000000
        /*10d4*/ 	.short	0x010a
        /*10d6*/ 	.byte	0xff
	.zero		1


	//   ....[255]....
        /*10d8*/ 	.word	0x00009500
        /*10dc*/ 	.word	0x00000000
        /*10e0*/ 	.word	0x00000000
        /*10e4*/ 	.short	0x010a
        /*10e6*/ 	.byte	0xff
	.zero		1


	//   ....[0]....
        /*10e8*/ 	.word	0x00009560
        /*10ec*/ 	.word	0x00000000
        /*10f0*/ 	.word	0x00000000
        /*10f4*/ 	.short	0x010a
        /*10f6*/ 	.byte	0xff
	.zero		1


	//   ....[1]....
        /*10f8*/ 	.word	0x000095c0
        /*10fc*/ 	.word	0x00000000
        /*1100*/ 	.word	0x00000000
        /*1104*/ 	.short	0x010a
        /*1106*/ 	.byte	0xff
	.zero		1


	//   ....[2]....
        /*1108*/ 	.word	0x00009620
        /*110c*/ 	.word	0x00000000
        /*1110*/ 	.word	0x00000000
        /*1114*/ 	.short	0x010a
        /*1116*/ 	.byte	0xff
	.zero		1


	//   ....[3]....
        /*1118*/ 	.word	0x00009680
        /*111c*/ 	.word	0x00000000
        /*1120*/ 	.word	0x00000000
        /*1124*/ 	.short	0x010a
        /*1126*/ 	.byte	0xff
	.zero		1


	//   ....[4]....
        /*1128*/ 	.word	0x000096e0
        /*112c*/ 	.word	0x00000000
        /*1130*/ 	.word	0x00000000
        /*1134*/ 	.short	0x010a
        /*1136*/ 	.byte	0xff
	.zero		1


	//   ....[5]....
        /*1138*/ 	.word	0x00009740
        /*113c*/ 	.word	0x00000000
        /*1140*/ 	.word	0x00000000
        /*1144*/ 	.short	0x010a
        /*1146*/ 	.byte	0xff
	.zero		1


	//   ....[6]....
        /*1148*/ 	.word	0x000097a0
        /*114c*/ 	.word	0x00000000
        /*1150*/ 	.word	0x00000000
        /*1154*/ 	.short	0x010a
        /*1156*/ 	.byte	0xff
	.zero		1


	//   ....[7]....
        /*1158*/ 	.word	0x00009800
        /*115c*/ 	.word	0x00000000
        /*1160*/ 	.word	0x00000000
        /*1164*/ 	.short	0x010a
        /*1166*/ 	.byte	0xff
	.zero		1


	//   ....[8]....
        /*1168*/ 	.word	0x00009860
        /*116c*/ 	.word	0x00000000
        /*1170*/ 	.word	0x00000000
        /*1174*/ 	.short	0x010a
        /*1176*/ 	.byte	0xff
	.zero		1


	//   ....[9]....
        /*1178*/ 	.word	0x000098c0
        /*117c*/ 	.word	0x00000000
        /*1180*/ 	.word	0x00000000
        /*1184*/ 	.short	0x010a
        /*1186*/ 	.byte	0xff
	.zero		1


	//   ....[10]....
        /*1188*/ 	.word	0x00009920
        /*118c*/ 	.word	0x00000000
        /*1190*/ 	.word	0x00000000
        /*1194*/ 	.short	0x010a
        /*1196*/ 	.byte	0xff
	.zero		1


	//   ....[11]....
        /*1198*/ 	.word	0x00009980
        /*119c*/ 	.word	0x00000000
        /*11a0*/ 	.word	0x00000000
        /*11a4*/ 	.short	0x010a
        /*11a6*/ 	.byte	0xff
	.zero		1


	//   ....[12]....
        /*11a8*/ 	.word	0x000099e0
        /*11ac*/ 	.word	0x00000000
        /*11b0*/ 	.word	0x00000000
        /*11b4*/ 	.short	0x010a
        /*11b6*/ 	.byte	0xff
	.zero		1


	//   ....[13]....
        /*11b8*/ 	.word	0x00009a40
        /*11bc*/ 	.word	0x00000000
        /*11c0*/ 	.word	0x00000000
        /*11c4*/ 	.short	0x010a
        /*11c6*/ 	.byte	0xff
	.zero		1


	//   ....[14]....
        /*11c8*/ 	.word	0x00009aa0
        /*11cc*/ 	.word	0x00000000
        /*11d0*/ 	.word	0x00000000
        /*11d4*/ 	.short	0x010a
        /*11d6*/ 	.byte	0xff
	.zero		1


	//   ....[15]....
        /*11d8*/ 	.word	0x00009b00
        /*11dc*/ 	.word	0x00000000
        /*11e0*/ 	.word	0x00000000
        /*11e4*/ 	.short	0x010a
        /*11e6*/ 	.byte	0xff
	.zero		1


	//   ....[16]....
        /*11e8*/ 	.word	0x00009b60
        /*11ec*/ 	.word	0x00000000
        /*11f0*/ 	.word	0x00000000
        /*11f4*/ 	.short	0x010a
        /*11f6*/ 	.byte	0xff
	.zero		1


	//   ....[17]....
        /*11f8*/ 	.word	0x00009bc0
        /*11fc*/ 	.word	0x00000000
        /*1200*/ 	.word	0x00000000
        /*1204*/ 	.short	0x010a
        /*1206*/ 	.byte	0xff
	.zero		1


	//   ....[18]....
        /*1208*/ 	.word	0x00009c20
        /*120c*/ 	.word	0x00000000
        /*1210*/ 	.word	0x00000000
        /*1214*/ 	.short	0x010a
        /*1216*/ 	.byte	0xff
	.zero		1


	//   ....[19]....
        /*1218*/ 	.word	0x00009c80
        /*121c*/ 	.word	0x00000000
        /*1220*/ 	.word	0x00000000
        /*1224*/ 	.short	0x010a
        /*1226*/ 	.byte	0xff
	.zero		1


	//   ....[20]....
        /*1228*/ 	.word	0x00009ce0
        /*122c*/ 	.word	0x00000000
        /*1230*/ 	.word	0x00000000
        /*1234*/ 	.short	0x010a
        /*1236*/ 	.byte	0xff
	.zero		1


	//   ....[21]....
        /*1238*/ 	.word	0x00009d40
        /*123c*/ 	.word	0x00000000
        /*1240*/ 	.word	0x00000000
        /*1244*/ 	.short	0x010a
        /*1246*/ 	.byte	0xff
	.zero		1


	//   ....[22]....
        /*1248*/ 	.word	0x00009da0
        /*124c*/ 	.word	0x00000000
        /*1250*/ 	.word	0x00000000
        /*1254*/ 	.short	0x010a
        /*1256*/ 	.byte	0xff
	.zero		1


	//   ....[23]....
        /*1258*/ 	.word	0x00009e00
        /*125c*/ 	.word	0x00000000
        /*1260*/ 	.word	0x00000000
        /*1264*/ 	.short	0x010a
        /*1266*/ 	.byte	0xff
	.zero		1


	//   ....[24]....
        /*1268*/ 	.word	0x00009e60
        /*126c*/ 	.word	0x00000000
        /*1270*/ 	.word	0x00000000
        /*1274*/ 	.short	0x010a
        /*1276*/ 	.byte	0xff
	.zero		1


	//   ....[25]....
        /*1278*/ 	.word	0x00009ec0
        /*127c*/ 	.word	0x00000000
        /*1280*/ 	.word	0x00000000
        /*1284*/ 	.short	0x010a
        /*1286*/ 	.byte	0xff
	.zero		1


	//   ....[26]....
        /*1288*/ 	.word	0x00009f20
        /*128c*/ 	.word	0x00000000
        /*1290*/ 	.word	0x00000000
        /*1294*/ 	.short	0x010a
        /*1296*/ 	.byte	0xff
	.zero		1


	//   ....[27]....
        /*1298*/ 	.word	0x00009f80
        /*129c*/ 	.word	0x00000000
        /*12a0*/ 	.word	0x00000000
        /*12a4*/ 	.short	0x010a
        /*12a6*/ 	.byte	0xff
	.zero		1


	//   ....[28]....
        /*12a8*/ 	.word	0x00009fd0
        /*12ac*/ 	.word	0x00000002
        /*12b0*/ 	.word	0x000003e0
        /*12b4*/ 	.short	0x010a
        /*12b6*/ 	.byte	0xff
	.zero		1


	//   ....[29]....
        /*12b8*/ 	.word	0x0000a030
        /*12bc*/ 	.word	0x00000002
        /*12c0*/ 	.word	0x00000390
        /*12c4*/ 	.short	0x010a
        /*12c6*/ 	.byte	0xff
	.zero		1


	//   ....[30]....
        /*12c8*/ 	.word	0x0000a080
        /*12cc*/ 	.word	0x00000002
        /*12d0*/ 	.word	0x00000380
        /*12d4*/ 	.short	0x010a
        /*12d6*/ 	.byte	0xff
	.zero		1


	//   ....[31]....
        /*12d8*/ 	.word	0x0000a0e0
        /*12dc*/ 	.word	0x00000000
        /*12e0*/ 	.word	0x00000390
        /*12e4*/ 	.short	0x010a
        /*12e6*/ 	.byte	0xff
	.zero		1


	//   ....[32]....
        /*12e8*/ 	.word	0x0000a130
        /*12ec*/ 	.word	0x00000000
        /*12f0*/ 	.word	0x00000380
        /*12f4*/ 	.short	0x010a
        /*12f6*/ 	.byte	0xff
	.zero		1


	//   ....[33]....
        /*12f8*/ 	.word	0x0000a190
        /*12fc*/ 	.word	0x00000002
        /*1300*/ 	.word	0x000003c0
        /*1304*/ 	.short	0x010a
        /*1306*/ 	.byte	0xff
	.zero		1


	//   ....[34]....
        /*1308*/ 	.word	0x0000a1f0
        /*130c*/ 	.word	0x00000000
        /*1310*/ 	.word	0x00000000
        /*1314*/ 	.short	0x010a
        /*1316*/ 	.byte	0xff
	.zero		1


	//   ....[35]....
        /*1318*/ 	.word	0x0000a250
        /*131c*/ 	.word	0x00000000
        /*1320*/ 	.word	0x00000000
        /*1324*/ 	.short	0x010a
        /*1326*/ 	.byte	0xff
	.zero		1


	//   ....[36]....
        /*1328*/ 	.word	0x0000a2b0
        /*132c*/ 	.word	0x00000000
        /*1330*/ 	.word	0x00000000
        /*1334*/ 	.short	0x010a
        /*1336*/ 	.byte	0xff
	.zero		1


	//   ....[37]....
        /*1338*/ 	.word	0x0000a310
        /*133c*/ 	.word	0x00000000
        /*1340*/ 	.word	0x00000000
        /*1344*/ 	.short	0x010a
        /*1346*/ 	.byte	0xff
	.zero		1


	//   ....[38]....
        /*1348*/ 	.word	0x0000a370
        /*134c*/ 	.word	0x00000000
        /*1350*/ 	.word	0x00000000
        /*1354*/ 	.short	0x010a
        /*1356*/ 	.byte	0xff
	.zero		1


	//   ....[39]....
        /*1358*/ 	.word	0x0000a3c0
        /*135c*/ 	.word	0x0000000c
        /*1360*/ 	.word	0x00000380
        /*1364*/ 	.short	0x010a
        /*1366*/ 	.byte	0xff
	.zero		1


	//   ....[40]....
        /*1368*/ 	.word	0x0000a420
        /*136c*/ 	.word	0x00000000
        /*1370*/ 	.word	0x00000378
        /*1374*/ 	.short	0x010a
        /*1376*/ 	.byte	0xff
	.zero		1


	//   ....[41]....
        /*1378*/ 	.word	0x0000a480
        /*137c*/ 	.word	0x00000000
        /*1380*/ 	.word	0x00000368
        /*1384*/ 	.short	0x010a
        /*1386*/ 	.byte	0xff
	.zero		1


	//   ....[42]....
        /*1388*/ 	.word	0x0000a4d0
        /*138c*/ 	.word	0x00000003
        /*1390*/ 	.word	0x00000380
        /*1394*/ 	.short	0x010a
        /*1396*/ 	.byte	0xff
	.zero		1


	//   ....[43]....
        /*1398*/ 	.word	0x0000a530
        /*139c*/ 	.word	0x00000000
        /*13a0*/ 	.word	0x00000360
        /*13a4*/ 	.short	0x010a
        /*13a6*/ 	.byte	0xff
	.zero		1


	//   ....[44]....
        /*13a8*/ 	.word	0x0000a580
        /*13ac*/ 	.word	0x00000016
        /*13b0*/ 	.word	0x000003a0
        /*13b4*/ 	.short	0x010a
        /*13b6*/ 	.byte	0xff
	.zero		1


	//----- nvinfo : EIATTR_NUM_MBARRIERS
	.align		4
.L_47:
        /*13b8*/ 	.byte	0x03, 0x38
        /*13ba*/ 	.short	0x0080


	//----- nvinfo : EIATTR_EXIT_INSTR_OFFSETS
	.align		4
        /*13bc*/ 	.byte	0x04, 0x1c
        /*13be*/ 	.short	(.L_49 - .L_48)


	//   ....[0]....
.L_48:
        /*13c0*/ 	.word	0x00004cb0


	//   ....[1]....
        /*13c4*/ 	.word	0x000051a0


	//   ....[2]....
        /*13c8*/ 	.word	0x00005200


	//   ....[3]....
        /*13cc*/ 	.word	0x00006020


	//   ....[4]....
        /*13d0*/ 	.word	0x00006c50


	//   ....[5]....
        /*13d4*/ 	.word	0x00006c90


	//   ....[6]....
        /*13d8*/ 	.word	0x00008a80


	//----- nvinfo : EIATTR_MAX_THREADS
	.align		4
.L_49:
        /*13dc*/ 	.byte	0x04, 0x05
        /*13de*/ 	.short	(.L_51 - .L_50)
.L_50:
        /*13e0*/ 	.word	0x00000100
        /*13e4*/ 	.word	0x00000001
        /*13e8*/ 	.word	0x00000001


	//----- nvinfo : EIATTR_CRS_STACK_SIZE
	.align		4
.L_51:
        /*13ec*/ 	.byte	0x04, 0x1e
        /*13ee*/ 	.short	(.L_53 - .L_52)
.L_52:
        /*13f0*/ 	.word	0x00000000


	//----- nvinfo : EIATTR_CBANK_PARAM_SIZE
	.align		4
.L_53:
        /*13f4*/ 	.byte	0x03, 0x19
        /*13f6*/ 	.short	0x0800


	//----- nvinfo : EIATTR_PARAM_CBANK
	.align		4
        /*13f8*/ 	.byte	0x04, 0x0a
        /*13fa*/ 	.short	(.L_55 - .L_54)
	.align		4
.L_54:
        /*13fc*/ 	.word	index@(.nv.constant0._ZN7cutlass13device_kernelINS_4gemm6kernel13GemmUniversalIN4cute5tupleIJiiiiEEENS1_10collective13CollectiveMmaINS1_35MainloopSm100TmaUmmaWarpSpecializedILi54ELi2ELi4ENS5_IJNS4_1CILi2EEESB_NSA_ILi1EEEEEEEENS5_IJNSA_ILi64EEESF_NSA_ILi32EEEEEENS_12float_e4m3_tENS5_IJlSC_lEEESI_SJ_NS4_8TiledMMAINS4_8MMA_AtomIJNS4_10MMA_TraitsINS4_19SM100_MMA_F8F6F4_SSEJSI_SI_fSF_SF_NS4_17integral_constantINS4_4UMMA5MajorELSQ_0EEESR_NSO_INSP_7ScaleInELSS_0EEEST_EEEEEENS4_6LayoutINS5_IJSC_SC_SC_EEENS5_IJNSA_ILi0EEESY_SY_EEEEENS5_IJNS4_10UnderscoreES11_S11_EEEEENS4_23SM90_TMA_LOAD_MULTICASTENS4_14ComposedLayoutINS4_7SwizzleILi1ELi4ELi3EEENS4_18smem_ptr_flag_bitsILi8EEENSW_INS5_IJNSA_ILi8EEESG_EEENS5_IJSG_SC_EEEEEEEvNS4_8identityES14_S1E_vS1F_EENS_8epilogue10collective18CollectiveEpilogueINS1H_23Sm100TmaWarpSpecializedILi1ELi1ELi32ELb0ELb0EEEJSH_NS5_IJNSW_ISF_SC_EES1M_EEESI_SJ_SI_SJ_NS1H_6fusion15FusionCallbacksIS1L_NS1O_17LinearCombinationISI_fSI_fLNS_15FloatRoundStyleE2EEESH_S1N_JEEENS4_5SM1004TMEM4LOAD26SM100_TMEM_LOAD_16dp32b32xENS4_13SM90_TMA_LOADENS15_INS16_ILi2ELi4ELi3EEES19_NSW_INS5_IJS1A_SF_EEENS5_IJSF_SC_EEEEEEENS4_39AutoVectorizingCopyWithAssumedAlignmentILi128EEENS4_14SM90_TMA_STOREES23_S25_S25_EEEvvEEEEvNT_6ParamsE)
        /*1400*/ 	.short	0x0380
        /*1402*/ 	.short	0x0800


	//----- nvinfo : EIATTR_SW_WAR
	.align		4
.L_55:
        /*1404*/ 	.byte	0x04, 0x36
        /*1406*/ 	.short	(.L_57 - .L_56)
.L_56:
        /*1408*/ 	.word	0x00000008
.L_57:


//--------------------- .nv.callgraph             --------------------------
	.section	.nv.callgraph,"",@"SHT_CUDA_CALLGRAPH"
	.align	4
	.sectionentsize	8
	.align		4
        /*0000*/ 	.word	0x00000000
	.align		4
        /*0004*/ 	.word	0xffffffff
	.align		4
        /*0008*/ 	.word	index@(_ZN7cutlass13device_kernelINS_4gemm6kernel13GemmUniversalIN4cute5tupleIJiiiiEEENS1_10collective13CollectiveMmaINS1_35MainloopSm100TmaUmmaWarpSpecializedILi54ELi2ELi4ENS5_IJNS4_1CILi2EEESB_NSA_ILi1EEEEEEEENS5_IJNSA_ILi64EEESF_NSA_ILi32EEEEEENS_12float_e4m3_tENS5_IJlSC_lEEESI_SJ_NS4_8TiledMMAINS4_8MMA_AtomIJNS4_10MMA_TraitsINS4_19SM100_MMA_F8F6F4_SSEJSI_SI_fSF_SF_NS4_17integral_constantINS4_4UMMA5MajorELSQ_0EEESR_NSO_INSP_7ScaleInELSS_0EEEST_EEEEEENS4_6LayoutINS5_IJSC_SC_SC_EEENS5_IJNSA_ILi0EEESY_SY_EEEEENS5_IJNS4_10UnderscoreES11_S11_EEEEENS4_23SM90_TMA_LOAD_MULTICASTENS4_14ComposedLayoutINS4_7SwizzleILi1ELi4ELi3EEENS4_18smem_ptr_flag_bitsILi8EEENSW_INS5_IJNSA_ILi8EEESG_EEENS5_IJSG_SC_EEEEEEEvNS4_8identityES14_S1E_vS1F_EENS_8epilogue10collective18CollectiveEpilogueINS1H_23Sm100TmaWarpSpecializedILi1ELi1ELi32ELb0ELb0EEEJSH_NS5_IJNSW_ISF_SC_EES1M_EEESI_SJ_SI_SJ_NS1H_6fusion15FusionCallbacksIS1L_NS1O_17LinearCombinationISI_fSI_fLNS_15FloatRoundStyleE2EEESH_S1N_JEEENS4_5SM1004TMEM4LOAD26SM100_TMEM_LOAD_16dp32b32xENS4_13SM90_TMA_LOADENS15_INS16_ILi2ELi4ELi3EEES19_NSW_INS5_IJS1A_SF_EEENS5_IJSF_SC_EEEEEEENS4_39AutoVectorizingCopyWithAssumedAlignmentILi128EEENS4_14SM90_TMA_STOREES23_S25_S25_EEEvvEEEEvNT_6ParamsE)
	.align		4
        /*000c*/ 	.word	index@(__assertfail)
	.align		4
        /*0010*/ 	.word	0x00000000
	.align		4
        /*0014*/ 	.word	0xfffffffe
	.align		4
        /*0018*/ 	.word	0x00000000
	.align		4
        /*001c*/ 	.word	0xfffffffd
	.align		4
        /*0020*/ 	.word	0x00000000
	.align		4
        /*0024*/ 	.word	0xfffffffc


//--------------------- .nv.constant4             --------------------------
	.section	.nv.constant4,"a",@progbits
	.align	8
	.align		8
.nv.constant4:
        /*0000*/ 	.dword	__assertfail
	.align		8
        /*0008*/ 	.dword	__unnamed_1
	.align		8
        /*0010*/ 	.dword	__unnamed_2
	.align		8
        /*0018*/ 	.dword	_ZN40_INTERNAL_568b89ea_4_k_cu_d9004ac3_293984cuda3std3__45__cpo5beginE
	.align		8
        /*0020*/ 	.dword	_ZN40_INTERNAL_568b89ea_4_k_cu_d9004ac3_293984cuda3std3__45__cpo3endE
	.align		8
        /*0028*/ 	.dword	_ZN40_INTERNAL_568b89ea_4_k_cu_d9004ac3_293984cuda3std3__45__cpo6cbeginE
	.align		8
        /*0030*/ 	.dword	_ZN40_INTERNAL_568b89ea_4_k_cu_d9004ac3_293984cuda3std3__45__cpo4cendE
	.align		8
        /*0038*/ 	.dword	_ZN40_INTERNAL_568b89ea_4_k_cu_d9004ac3_293984cuda3std3__442_GLOBAL__N__568b89ea_4_k_cu_d9004ac3_293986ignoreE
	.align		8
        /*0040*/ 	.dword	_ZN40_INTERNAL_568b89ea_4_k_cu_d9004ac3_293984cuda3std3__419piecewise_constructE
	.align		8
        /*0048*/ 	.dword	_ZN40_INTERNAL_568b89ea_4_k_cu_d9004ac3_293984cuda3std3__48in_placeE
	.align		8
        /*0050*/ 	.dword	_ZN40_INTERNAL_568b89ea_4_k_cu_d9004ac3_293984cuda3std6ranges3__45__cpo4swapE
	.align		8
        /*0058*/ 	.dword	_ZN40_INTERNAL_568b89ea_4_k_cu_d9004ac3_293984cuda3std6ranges3__45__cpo9iter_moveE
	.align		8
        /*0060*/ 	.dword	_ZN40_INTERNAL_568b89ea_4_k_cu_d9004ac3_293984cute7productE
	.align		8
        /*0068*/ 	.dword	_ZN40_INTERNAL_568b89ea_4_k_cu_d9004ac3_293984cute1_E
	.align		8
        /*0070*/ 	.dword	$str$25
	.align		8
        /*0078*/ 	.dword	$str$26
	.align		8
        /*0080*/ 	.dword	$str$27
	.align		8
        /*0088*/ 	.dword	$str$28


//--------------------- .text._ZN7cutlass13device_kernelINS_4gemm6kernel13GemmUniversalIN4cute5tupleIJiiiiEEENS1_10collective13CollectiveMmaINS1_35MainloopSm100TmaUmmaWarpSpecializedILi54ELi2ELi4ENS5_IJNS4_1CILi2EEESB_NSA_ILi1EEEEEEEENS5_IJNSA_ILi64EEESF_NSA_ILi32EEEEEENS_12float_e4m3_tENS5_IJlSC_lEEESI_SJ_NS4_8TiledMMAINS4_8MMA_AtomIJNS4_10MMA_TraitsINS4_19SM100_MMA_F8F6F4_SSEJSI_SI_fSF_SF_NS4_17integral_constantINS4_4UMMA5MajorELSQ_0EEESR_NSO_INSP_7ScaleInELSS_0EEEST_EEEEEENS4_6LayoutINS5_IJSC_SC_SC_EEENS5_IJNSA_ILi0EEESY_SY_EEEEENS5_IJNS4_10UnderscoreES11_S11_EEEEENS4_23SM90_TMA_LOAD_MULTICASTENS4_14ComposedLayoutINS4_7SwizzleILi1ELi4ELi3EEENS4_18smem_ptr_flag_bitsILi8EEENSW_INS5_IJNSA_ILi8EEESG_EEENS5_IJSG_SC_EEEEEEEvNS4_8identityES14_S1E_vS1F_EENS_8epilogue10collective18CollectiveEpilogueINS1H_23Sm100TmaWarpSpecializedILi1ELi1ELi32ELb0ELb0EEEJSH_NS5_IJNSW_ISF_SC_EES1M_EEESI_SJ_SI_SJ_NS1H_6fusion15FusionCallbacksIS1L_NS1O_17LinearCombinationISI_fSI_fLNS_15FloatRoundStyleE2EEESH_S1N_JEEENS4_5SM1004TMEM4LOAD26SM100_TMEM_LOAD_16dp32b32xENS4_13SM90_TMA_LOADENS15_INS16_ILi2ELi4ELi3EEES19_NSW_INS5_IJS1A_SF_EEENS5_IJSF_SC_EEEEEEENS4_39AutoVectorizingCopyWithAssumedAlignmentILi128EEENS4_14SM90_TMA_STOREES23_S25_S25_EEEvvEEEEvNT_6ParamsE --------------------------
	.section	.text._ZN7cutlass13device_kernelINS_4gemm6kernel13GemmUniversalIN4cute5tupleIJiiiiEEENS1_10collective13CollectiveMmaINS1_35MainloopSm100TmaUmmaWarpSpecializedILi54ELi2ELi4ENS5_IJNS4_1CILi2EEESB_NSA_ILi1EEEEEEEENS5_IJNSA_ILi64EEESF_NSA_ILi32EEEEEENS_12float_e4m3_tENS5_IJlSC_lEEESI_SJ_NS4_8TiledMMAINS4_8MMA_AtomIJNS4_10MMA_TraitsINS4_19SM100_MMA_F8F6F4_SSEJSI_SI_fSF_SF_NS4_17integral_constantINS4_4UMMA5MajorELSQ_0EEESR_NSO_INSP_7ScaleInELSS_0EEEST_EEEEEENS4_6LayoutINS5_IJSC_SC_SC_EEENS5_IJNSA_ILi0EEESY_SY_EEEEENS5_IJNS4_10UnderscoreES11_S11_EEEEENS4_23SM90_TMA_LOAD_MULTICASTENS4_14ComposedLayoutINS4_7SwizzleILi1ELi4ELi3EEENS4_18smem_ptr_flag_bitsILi8EEENSW_INS5_IJNSA_ILi8EEESG_EEENS5_IJSG_SC_EEEEEEEvNS4_8identityES14_S1E_vS1F_EENS_8epilogue10collective18CollectiveEpilogueINS1H_23Sm100TmaWarpSpecializedILi1ELi1ELi32ELb0ELb0EEEJSH_NS5_IJNSW_ISF_SC_EES1M_EEESI_SJ_SI_SJ_NS1H_6fusion15FusionCallbacksIS1L_NS1O_17LinearCombinationISI_fSI_fLNS_15FloatRoundStyleE2EEESH_S1N_JEEENS4_5SM1004TMEM4LOAD26SM100_TMEM_LOAD_16dp32b32xENS4_13SM90_TMA_LOADENS15_INS16_ILi2ELi4ELi3EEES19_NSW_INS5_IJS1A_SF_EEENS5_IJSF_SC_EEEEEEENS4_39AutoVectorizingCopyWithAssumedAlignmentILi128EEENS4_14SM90_TMA_STOREES23_S25_S25_EEEvvEEEEvNT_6ParamsE,"ax",@progbits
	.align	128
.text._ZN7cutlass13device_kernelINS_4gemm6kernel13GemmUniversalIN4cute5tupleIJiiiiEEENS1_10collective13CollectiveMmaINS1_35MainloopSm100TmaUmmaWarpSpecializedILi54ELi2ELi4ENS5_IJNS4_1CILi2EEESB_NSA_ILi1EEEEEEEENS5_IJNSA_ILi64EEESF_NSA_ILi32EEEEEENS_12float_e4m3_tENS5_IJlSC_lEEESI_SJ_NS4_8TiledMMAINS4_8MMA_AtomIJNS4_10MMA_TraitsINS4_19SM100_MMA_F8F6F4_SSEJSI_SI_fSF_SF_NS4_17integral_constantINS4_4UMMA5MajorELSQ_0EEESR_NSO_INSP_7ScaleInELSS_0EEEST_EEEEEENS4_6LayoutINS5_IJSC_SC_SC_EEENS5_IJNSA_ILi0EEESY_SY_EEEEENS5_IJNS4_10UnderscoreES11_S11_EEEEENS4_23SM90_TMA_LOAD_MULTICASTENS4_14ComposedLayoutINS4_7SwizzleILi1ELi4ELi3EEENS4_18smem_ptr_flag_bitsILi8EEENSW_INS5_IJNSA_ILi8EEESG_EEENS5_IJSG_SC_EEEEEEEvNS4_8identityES14_S1E_vS1F_EENS_8epilogue10collective18CollectiveEpilogueINS1H_23Sm100TmaWarpSpecializedILi1ELi1ELi32ELb0ELb0EEEJSH_NS5_IJNSW_ISF_SC_EES1M_EEESI_SJ_SI_SJ_NS1H_6fusion15FusionCallbacksIS1L_NS1O_17LinearCombinationISI_fSI_fLNS_15FloatRoundStyleE2EEESH_S1N_JEEENS4_5SM1004TMEM4LOAD26SM100_TMEM_LOAD_16dp32b32xENS4_13SM90_TMA_LOADENS15_INS16_ILi2ELi4ELi3EEES19_NSW_INS5_IJS1A_SF_EEENS5_IJSF_SC_EEEEEEENS4_39AutoVectorizingCopyWithAssumedAlignmentILi128EEENS4_14SM90_TMA_STOREES23_S25_S25_EEEvvEEEEvNT_6ParamsE:
        .type           _ZN7cutlass13device_kernelINS_4gemm6kernel13GemmUniversalIN4cute5tupleIJiiiiEEENS1_10collective13CollectiveMmaINS1_35MainloopSm100TmaUmmaWarpSpecializedILi54ELi2ELi4ENS5_IJNS4_1CILi2EEESB_NSA_ILi1EEEEEEEENS5_IJNSA_ILi64EEESF_NSA_ILi32EEEEEENS_12float_e4m3_tENS5_IJlSC_lEEESI_SJ_NS4_8TiledMMAINS4_8MMA_AtomIJNS4_10MMA_TraitsINS4_19SM100_MMA_F8F6F4_SSEJSI_SI_fSF_SF_NS4_17integral_constantINS4_4UMMA5MajorELSQ_0EEESR_NSO_INSP_7ScaleInELSS_0EEEST_EEEEEENS4_6LayoutINS5_IJSC_SC_SC_EEENS5_IJNSA_ILi0EEESY_SY_EEEEENS5_IJNS4_10UnderscoreES11_S11_EEEEENS4_23SM90_TMA_LOAD_MULTICASTENS4_14ComposedLayoutINS4_7SwizzleILi1ELi4ELi3EEENS4_18smem_ptr_flag_bitsILi8EEENSW_INS5_IJNSA_ILi8EEESG_EEENS5_IJSG_SC_EEEEEEEvNS4_8identityES14_S1E_vS1F_EENS_8epilogue10collective18CollectiveEpilogueINS1H_23Sm100TmaWarpSpecializedILi1ELi1ELi32ELb0ELb0EEEJSH_NS5_IJNSW_ISF_SC_EES1M_EEESI_SJ_SI_SJ_NS1H_6fusion15FusionCallbacksIS1L_NS1O_17LinearCombinationISI_fSI_fLNS_15FloatRoundStyleE2EEESH_S1N_JEEENS4_5SM1004TMEM4LOAD26SM100_TMEM_LOAD_16dp32b32xENS4_13SM90_TMA_LOADENS15_INS16_ILi2ELi4ELi3EEES19_NSW_INS5_IJS1A_SF_EEENS5_IJSF_SC_EEEEEEENS4_39AutoVectorizingCopyWithAssumedAlignmentILi128EEENS4_14SM90_TMA_STOREES23_S25_S25_EEEvvEEEEvNT_6ParamsE,@function
        .size           _ZN7cutlass13device_kernelINS_4gemm6kernel13GemmUniversalIN4cute5tupleIJiiiiEEENS1_10collective13CollectiveMmaINS1_35MainloopSm100TmaUmmaWarpSpecializedILi54ELi2ELi4ENS5_IJNS4_1CILi2EEESB_NSA_ILi1EEEEEEEENS5_IJNSA_ILi64EEESF_NSA_ILi32EEEEEENS_12float_e4m3_tENS5_IJlSC_lEEESI_SJ_NS4_8TiledMMAINS4_8MMA_AtomIJNS4_10MMA_TraitsINS4_19SM100_MMA_F8F6F4_SSEJSI_SI_fSF_SF_NS4_17integral_constantINS4_4UMMA5MajorELSQ_0EEESR_NSO_INSP_7ScaleInELSS_0EEEST_EEEEEENS4_6LayoutINS5_IJSC_SC_SC_EEENS5_IJNSA_ILi0EEESY_SY_EEEEENS5_IJNS4_10UnderscoreES11_S11_EEEEENS4_23SM90_TMA_LOAD_MULTICASTENS4_14ComposedLayoutINS4_7SwizzleILi1ELi4ELi3EEENS4_18smem_ptr_flag_bitsILi8EEENSW_INS5_IJNSA_ILi8EEESG_EEENS5_IJSG_SC_EEEEEEEvNS4_8identityES14_S1E_vS1F_EENS_8epilogue10collective18CollectiveEpilogueINS1H_23Sm100TmaWarpSpecializedILi1ELi1ELi32ELb0ELb0EEEJSH_NS5_IJNSW_ISF_SC_EES1M_EEESI_SJ_SI_SJ_NS1H_6fusion15FusionCallbacksIS1L_NS1O_17LinearCombinationISI_fSI_fLNS_15FloatRoundStyleE2EEESH_S1N_JEEENS4_5SM1004TMEM4LOAD26SM100_TMEM_LOAD_16dp32b32xENS4_13SM90_TMA_LOADENS15_INS16_ILi2ELi4ELi3EEES19_NSW_INS5_IJS1A_SF_EEENS5_IJSF_SC_EEEEEEENS4_39AutoVectorizingCopyWithAssumedAlignmentILi128EEENS4_14SM90_TMA_STOREES23_S25_S25_EEEvvEEEEvNT_6ParamsE,(.L_x_286 - _ZN7cutlass13device_kernelINS_4gemm6kernel13GemmUniversalIN4cute5tupleIJiiiiEEENS1_10collective13CollectiveMmaINS1_35MainloopSm100TmaUmmaWarpSpecializedILi54ELi2ELi4ENS5_IJNS4_1CILi2EEESB_NSA_ILi1EEEEEEEENS5_IJNSA_ILi64EEESF_NSA_ILi32EEEEEENS_12float_e4m3_tENS5_IJlSC_lEEESI_SJ_NS4_8TiledMMAINS4_8MMA_AtomIJNS4_10MMA_TraitsINS4_19SM100_MMA_F8F6F4_SSEJSI_SI_fSF_SF_NS4_17integral_constantINS4_4UMMA5MajorELSQ_0EEESR_NSO_INSP_7ScaleInELSS_0EEEST_EEEEEENS4_6LayoutINS5_IJSC_SC_SC_EEENS5_IJNSA_ILi0EEESY_SY_EEEEENS5_IJNS4_10UnderscoreES11_S11_EEEEENS4_23SM90_TMA_LOAD_MULTICASTENS4_14ComposedLayoutINS4_7SwizzleILi1ELi4ELi3EEENS4_18smem_ptr_flag_bitsILi8EEENSW_INS5_IJNSA_ILi8EEESG_EEENS5_IJSG_SC_EEEEEEEvNS4_8identityES14_S1E_vS1F_EENS_8epilogue10collective18CollectiveEpilogueINS1H_23Sm100TmaWarpSpecializedILi1ELi1ELi32ELb0ELb0EEEJSH_NS5_IJNSW_ISF_SC_EES1M_EEESI_SJ_SI_SJ_NS1H_6fusion15FusionCallbacksIS1L_NS1O_17LinearCombinationISI_fSI_fLNS_15FloatRoundStyleE2EEESH_S1N_JEEENS4_5SM1004TMEM4LOAD26SM100_TMEM_LOAD_16dp32b32xENS4_13SM90_TMA_LOADENS15_INS16_ILi2ELi4ELi3EEES19_NSW_INS5_IJS1A_SF_EEENS5_IJSF_SC_EEEEEEENS4_39AutoVectorizingCopyWithAssumedAlignmentILi128EEENS4_14SM90_TMA_STOREES23_S25_S25_EEEvvEEEEvNT_6ParamsE)
        .other          _ZN7cutlass13device_kernelINS_4gemm6kernel13GemmUniversalIN4cute5tupleIJiiiiEEENS1_10collective13CollectiveMmaINS1_35MainloopSm100TmaUmmaWarpSpecializedILi54ELi2ELi4ENS5_IJNS4_1CILi2EEESB_NSA_ILi1EEEEEEEENS5_IJNSA_ILi64EEESF_NSA_ILi32EEEEEENS_12float_e4m3_tENS5_IJlSC_lEEESI_SJ_NS4_8TiledMMAINS4_8MMA_AtomIJNS4_10MMA_TraitsINS4_19SM100_MMA_F8F6F4_SSEJSI_SI_fSF_SF_NS4_17integral_constantINS4_4UMMA5MajorELSQ_0EEESR_NSO_INSP_7ScaleInELSS_0EEEST_EEEEEENS4_6LayoutINS5_IJSC_SC_SC_EEENS5_IJNSA_ILi0EEESY_SY_EEEEENS5_IJNS4_10UnderscoreES11_S11_EEEEENS4_23SM90_TMA_LOAD_MULTICASTENS4_14ComposedLayoutINS4_7SwizzleILi1ELi4ELi3EEENS4_18smem_ptr_flag_bitsILi8EEENSW_INS5_IJNSA_ILi8EEESG_EEENS5_IJSG_SC_EEEEEEEvNS4_8identityES14_S1E_vS1F_EENS_8epilogue10collective18CollectiveEpilogueINS1H_23Sm100TmaWarpSpecializedILi1ELi1ELi32ELb0ELb0EEEJSH_NS5_IJNSW_ISF_SC_EES1M_EEESI_SJ_SI_SJ_NS1H_6fusion15FusionCallbacksIS1L_NS1O_17LinearCombinationISI_fSI_fLNS_15FloatRoundStyleE2EEESH_S1N_JEEENS4_5SM1004TMEM4LOAD26SM100_TMEM_LOAD_16dp32b32xENS4_13SM90_TMA_LOADENS15_INS16_ILi2ELi4ELi3EEES19_NSW_INS5_IJS1A_SF_EEENS5_IJSF_SC_EEEEEEENS4_39AutoVectorizingCopyWithAssumedAlignmentILi128EEENS4_14SM90_TMA_STOREES23_S25_S25_EEEvvEEEEvNT_6ParamsE,@"STO_CUDA_ENTRY STV_DEFAULT"
_ZN7cutlass13device_kernelINS_4gemm6kernel13GemmUniversalIN4cute5tupleIJiiiiEEENS1_10collective13CollectiveMmaINS1_35MainloopSm100TmaUmmaWarpSpecializedILi54ELi2ELi4ENS5_IJNS4_1CILi2EEESB_NSA_ILi1EEEEEEEENS5_IJNSA_ILi64EEESF_NSA_ILi32EEEEEENS_12float_e4m3_tENS5_IJlSC_lEEESI_SJ_NS4_8TiledMMAINS4_8MMA_AtomIJNS4_10MMA_TraitsINS4_19SM100_MMA_F8F6F4_SSEJSI_SI_fSF_SF_NS4_17integral_constantINS4_4UMMA5MajorELSQ_0EEESR_NSO_INSP_7ScaleInELSS_0EEEST_EEEEEENS4_6LayoutINS5_IJSC_SC_SC_EEENS5_IJNSA_ILi0EEESY_SY_EEEEENS5_IJNS4_10UnderscoreES11_S11_EEEEENS4_23SM90_TMA_LOAD_MULTICASTENS4_14ComposedLayoutINS4_7SwizzleILi1ELi4ELi3EEENS4_18smem_ptr_flag_bitsILi8EEENSW_INS5_IJNSA_ILi8EEESG_EEENS5_IJSG_SC_EEEEEEEvNS4_8identityES14_S1E_vS1F_EENS_8epilogue10collective18CollectiveEpilogueINS1H_23Sm100TmaWarpSpecializedILi1ELi1ELi32ELb0ELb0EEEJSH_NS5_IJNSW_ISF_SC_EES1M_EEESI_SJ_SI_SJ_NS1H_6fusion15FusionCallbacksIS1L_NS1O_17LinearCombinationISI_fSI_fLNS_15FloatRoundStyleE2EEESH_S1N_JEEENS4_5SM1004TMEM4LOAD26SM100_TMEM_LOAD_16dp32b32xENS4_13SM90_TMA_LOADENS15_INS16_ILi2ELi4ELi3EEES19_NSW_INS5_IJS1A_SF_EEENS5_IJSF_SC_EEEEEEENS4_39AutoVectorizingCopyWithAssumedAlignmentILi128EEENS4_14SM90_TMA_STOREES23_S25_S25_EEEvvEEEEvNT_6ParamsE:
[----:B------:R-:W1:Y:S01]  /*0000*/  LDC R1, c[0x0][0x37c] ;  /* 0x0000df00ff017b82 */ /* 0x000e620000000800 */
[----:B------:R-:W2:Y:S01]  /*0010*/  S2R R76, SR_TID.X ;  /* 0x00000000004c7919 */ /* 0x000ea20000002100 */
[----:B------:R-:W3:Y:S01]  /*0020*/  LDCU.64 UR8, c[0x0][0x890] ;  /* 0x00011200ff0877ac */ /* 0x000ee20008000a00 */
[----:B------:R-:W-:Y:S02]  /*0030*/  PRMT R79, RZ, 0x7610, R79 ;  /* 0x00007610ff4f7816 */ /* 0x000fe4000000004f */
[----:B------:R-:W-:Y:S01]  /*0040*/  ELECT P3, URZ, PT ;  /* 0x0000000000ff782f */ /* 0x000fe20003860000 */
[----:B---3--:R-:W-:-:S04]  /*0050*/  UISETP.NE.U32.AND UP0, UPT, UR8, URZ, UPT ;  /* 0x000000ff0800728c */ /* 0x008fc8000bf05070 */
[----:B------:R-:W-:Y:S01]  /*0060*/  UISETP.NE.AND.EX UP0, UPT, UR9, URZ, UPT, UP0 ;  /* 0x000000ff0900728c */ /* 0x000fe2000bf05300 */
[----:B--2---:R-:W-:-:S05]  /*0070*/  SHF.R.U32.HI R80, RZ, 0x5, R76 ;  /* 0x00000005ff507819 */ /* 0x004fca000001164c */
[----:B------:R-:W2:Y:S02]  /*0080*/  SHFL.IDX PT, R0, R80, RZ, 0x1f ;  /* 0x00001fff50007589 */ /* 0x000ea400000e0000 */
[----:B--2---:R-:W-:Y:S01]  /*0090*/  R2UR UR22, R0 ;  /* 0x00000000001672ca */ /* 0x004fe200000e0000 */
[----:B-1----:R-:W-:-:S14]  /*00a0*/  BRA.U UP0, `(.L_x_0) ;  /* 0x0000000100307547 */ /* 0x002fdc000b800000 */
[----:B------:R-:W1:Y:S02]  /*00b0*/  LDCU.64 UR4, c[0x0][0x888] ;  /* 0x00011100ff0477ac */ /* 0x000e640008000a00 */
[----:B-1----:R-:W-:-:S04]  /*00c0*/  UISETP.NE.U32.AND UP0, UPT, UR4, URZ, UPT ;  /* 0x000000ff0400728c */ /* 0x002fc8000bf05070 */
[----:B------:R-:W-:-:S09]  /*00d0*/  UISETP.NE.AND.EX UP0, UPT, UR5, URZ, UPT, UP0 ;  /* 0x000000ff0500728c */ /* 0x000fd2000bf05300 */
[----:B------:R-:W-:Y:S05]  /*00e0*/  BRA.U !UP0, `(.L_x_1) ;  /* 0x0000000108147547 */ /* 0x000fea000b800000 */
[----:B------:R-:W1:Y:S01]  /*00f0*/  LDC.64 R2, c[0x0][0x888] ;  /* 0x00022200ff027b82 */ /* 0x000e620000000a00 */
[----:B------:R-:W1:Y:S02]  /*0100*/  LDCU.64 UR4, c[0x0][0x358] ;  /* 0x00006b00ff0477ac */ /* 0x000e640008000a00 */
[----:B-1----:R1:W5:Y:S01]  /*0110*/  LDG.E R39, desc[UR4][R2.64] ;  /* 0x0000000402277981 */ /* 0x002362000c1e1900 */
[----:B------:R-:W-:Y:S01]  /*0120*/  HFMA2 R79, -RZ, RZ, 0, 5.9604644775390625e-08 ;  /* 0x00000001ff4f7431 */ /* 0x000fe200000001ff */
[----:B------:R-:W-:Y:S05]  /*0130*/  BRA `(.L_x_0) ;  /* 0x00000000000c7947 */ /* 0x000fea0003800000 */
.L_x_1:
[----:B------:R-:W1:Y:S01]  /*0140*/  LDCU UR4, c[0x0][0x880] ;  /* 0x00011000ff0477ac */ /* 0x000e620008000800 */
[----:B------:R-:W-:Y:S01]  /*0150*/  HFMA2 R79, -RZ, RZ, 0, 5.9604644775390625e-08 ;  /* 0x00000001ff4f7431 */ /* 0x000fe200000001ff */
[----:B-1----:R-:W-:-:S07]  /*0160*/  MOV R39, UR4 ;  /* 0x0000000400277c02 */ /* 0x002fce0008000f00 */
.L_x_0:
[----:B------:R-:W2:Y:S02]  /*0170*/  LDCU.64 UR4, c[0x0][0x8b0] ;  /* 0x00011600ff0477ac */ /* 0x000ea40008000a00 */
[----:B--2---:R-:W-:-:S04]  /*0180*/  UISETP.NE.U32.AND UP0, UPT, UR4, URZ, UPT ;  /* 0x000000ff0400728c */ /* 0x004fc8000bf05070 */
[----:B------:R-:W-:-:S09]  /*0190*/  UISETP.NE.AND.EX UP0, UPT, UR5, URZ, UPT, UP0 ;  /* 0x000000ff0500728c */ /* 0x000fd2000bf05300 */
[----:B------:R-:W-:Y:S05]  /*01a0*/  BRA.U UP0, `(.L_x_2) ;  /* 0x0000000100287547 */ /* 0x000fea000b800000 */
[----:B------:R-:W2:Y:S02]  /*01b0*/  LDCU.64 UR4, c[0x0][0x8a8] ;  /* 0x00011500ff0477ac */ /* 0x000ea40008000a00 */
[----:B--2---:R-:W-:-:S04]  /*01c0*/  UISETP.NE.U32.AND UP0, UPT, UR4, URZ, UPT ;  /* 0x000000ff0400728c */ /* 0x004fc8000bf05070 */
[----:B------:R-:W-:-:S09]  /*01d0*/  UISETP.NE.AND.EX UP0, UPT, UR5, URZ, UPT, UP0 ;  /* 0x000000ff0500728c */ /* 0x000fd2000bf05300 */
[----:B------:R-:W-:Y:S05]  /*01e0*/  BRA.U !UP0, `(.L_x_3) ;  /* 0x0000000108107547 */ /* 0x000fea000b800000 */
[----:B-1----:R-:W1:Y:S01]  /*01f0*/  LDC.64 R2, c[0x0][0x8a8] ;  /* 0x00022a00ff027b82 */ /* 0x002e620000000a00 */
[----:B------:R-:W1:Y:S02]  /*0200*/  LDCU.64 UR4, c[0x0][0x358] ;  /* 0x00006b00ff0477ac */ /* 0x000e640008000a00 */
[----:B-1----:R2:W5:Y:S01]  /*0210*/  LDG.E R38, desc[UR4][R2.64] ;  /* 0x0000000402267981 */ /* 0x002562000c1e1900 */
[----:B------:R-:W-:Y:S05]  /*0220*/  BRA `(.L_x_2) ;  /* 0x0000000000087947 */ /* 0x000fea0003800000 */
.L_x_3:
[----:B------:R-:W2:Y:S02]  /*0230*/  LDCU UR4, c[0x0][0x8a0] ;  /* 0x00011400ff0477ac */ /* 0x000ea40008000800 */
[----:B--2---:R-:W-:Y:S02]  /*0240*/  MOV R38, UR4 ;  /* 0x0000000400267c02 */ /* 0x004fe40008000f00 */
.L_x_2:
[----:B------:R-:W-:Y:S01]  /*0250*/  IMAD.U32 R0, RZ, RZ, UR22 ;  /* 0x00000016ff007e24 */ /* 0x000fe2000f8e00ff */
[----:B------:R-:W-:Y:S04]  /*0260*/  BSSY.RECONVERGENT B0, `(.L_x_4) ;  /* 0x000000c000007945 */ /* 0x000fe80003800200 */
[C---:B------:R-:W-:Y:S02]  /*0270*/  ISETP.NE.OR P1, PT, R0.reuse, 0x1, !P3 ;  /* 0x000000010000780c */ /* 0x040fe40005f25670 */
[----:B------:R-:W-:-:S11]  /*0280*/  ISETP.NE.OR P0, PT, R0, 0x3, !P3 ;  /* 0x000000030000780c */ /* 0x000fd60005f05670 */
[----:B------:R-:W-:Y:S05]  /*0290*/  @P1 BRA `(.L_x_5) ;  /* 0x0000000000201947 */ /* 0x000fea0003800000 */
[----:B------:R-:W3:Y:S02]  /*02a0*/  LDCU.64 UR4, c[0x0][0x348] ;  /* 0x00006900ff0477ac */ /* 0x000ee40008000a00 */
[----:B---3--:R-:W-:Y:S02]  /*02b0*/  UIADD3 UR6, UP1, UPT, UR4, 0x80, URZ ;  /* 0x0000008004067890 */ /* 0x008fe4000ff3e0ff */
[----:B------:R-:W-:Y:S02]  /*02c0*/  UIADD3 UR4, UP0, UPT, UR4, 0x180, URZ ;  /* 0x0000018004047890 */ /* 0x000fe4000ff1e0ff */
[----:B------:R-:W-:Y:S02]  /*02d0*/  UIADD3.X UR7, UPT, UPT, URZ, UR5, URZ, UP1, !UPT ;  /* 0x00000005ff077290 */ /* 0x000fe40008ffe4ff */
[----:B------:R-:W-:-:S07]  /*02e0*/  UIADD3.X UR5, UPT, UPT, URZ, UR5, URZ, UP0, !UPT ;  /* 0x00000005ff057290 */ /* 0x000fce00087fe4ff */
[----:B------:R3:W-:Y:S02]  /*02f0*/  UTMACCTL.PF [UR6] ;  /* 0x00000000060079b9 */ /* 0x0007e40008040000 */
[----:B------:R3:W-:Y:S02]  /*0300*/  UTMACCTL.PF [UR4] ;  /* 0x00000000040079b9 */ /* 0x0007e40008040000 */
[----:B---3--:R-:W-:Y:S01]  /*0310*/  NOP ;  /* 0x0000000000007918 */ /* 0x008fe20000000000 */
.L_x_5:
[----:B------:R-:W-:Y:S05]  /*0320*/  BSYNC.RECONVERGENT B0 ;  /* 0x0000000000007941 */ /* 0x000fea0003800200 */
.L_x_4:
[----:B------:R-:W-:Y:S04]  /*0330*/  BSSY.RECONVERGENT B0, `(.L_x_6) ;  /* 0x000000a000007945 */ /* 0x000fe80003800200 */
        /* <DEDUP_REMOVED lines=9> */
.L_x_7:
[----:B------:R-:W-:Y:S05]  /*03d0*/  BSYNC.RECONVERGENT B0 ;  /* 0x0000000000007941 */ /* 0x000fea0003800200 */
.L_x_6:
[----:B------:R-:W3:Y:S01]  /*03e0*/  LDCU.64 UR4, c[0x0][0x888] ;  /* 0x00011100ff0477ac */ /* 0x000ee20008000a00 */
[----:B------:R-:W-:Y:S02]  /*03f0*/  UISETP.EQ.U32.AND UP1, UPT, UR8, URZ, UPT ;  /* 0x000000ff0800728c */ /* 0x000fe4000bf22070 */
[----:B------:R-:W-:Y:S02]  /*0400*/  UPLOP3.LUT UP3, UPT, UPT, UPT, UPT, 0x80, 0x8 ;  /* 0x000000000008789c */ /* 0x000fe40003f6f070 */
[----:B---3--:R-:W-:-:S04]  /*0410*/  UISETP.NE.U32.AND UP0, UPT, UR4, URZ, UPT ;  /* 0x000000ff0400728c */ /* 0x008fc8000bf05070 */
[----:B------:R-:W-:-:S04]  /*0420*/  UISETP.NE.AND.EX UP0, UPT, UR5, URZ, UPT, UP0 ;  /* 0x000000ff0500728c */ /* 0x000fc8000bf05300 */
[----:B------:R-:W-:-:S04]  /*0430*/  UISETP.EQ.OR.EX UP2, UPT, UR9, URZ, !UP0, UP1 ;  /* 0x000000ff0900728c */ /* 0x000fc8000c742710 */
[----:B------:R-:W-:-:S05]  /*0440*/  UP2UR UR61, UPR, URZ, 0x4 ;  /* 0x00000004ff3d7883 */ /* 0x000fca0008000000 */
[----:B------:R-:W-:Y:S07]  /*0450*/  BRA.U !UP2, `(.L_x_8) ;  /* 0x000000010a207547 */ /* 0x000fee000b800000 */
[----:B------:R-:W-:Y:S01]  /*0460*/  UISETP.NE.U32.AND UP1, UPT, UR8, URZ, UPT ;  /* 0x000000ff0800728c */ /* 0x000fe2000bf25070 */
[----:B-----5:R-:W-:Y:S01]  /*0470*/  FSETP.NEU.AND P0, PT, R39, RZ, PT ;  /* 0x000000ff2700720b */ /* 0x020fe20003f0d000 */
[----:B------:R-:W-:Y:S02]  /*0480*/  USEL UR4, URZ, 0xffffffff, UP0 ;  /* 0xffffffffff047887 */ /* 0x000fe40008000000 */
[----:B------:R-:W-:-:S10]  /*0490*/  UISETP.NE.AND.EX UP1, UPT, UR9, URZ, UPT, UP1 ;  /* 0x000000ff0900728c */ /* 0x000fd4000bf25310 */
[----:B------:R-:W-:Y:S01]  /*04a0*/  VOTEU.ANY UP0, P0 ;  /* 0x0000000000ff7886 */ /* 0x000fe20000000100 */
[----:B------:R-:W-:-:S04]  /*04b0*/  @!UP1 USEL UR4, URZ, 0xffffffff, UP0 ;  /* 0xffffffffff049887 */ /* 0x000fc80008000000 */
[----:B------:R-:W-:-:S04]  /*04c0*/  ULOP3.LUT UR4, UR4, 0x1, URZ, 0xc0, !UPT ;  /* 0x0000000104047892 */ /* 0x000fc8000f8ec0ff */
[----:B------:R-:W-:-:S11]  /*04d0*/  UISETP.NE.U32.AND UP3, UPT, UR4, 0x1, UPT ;  /* 0x000000010400788c */ /* 0x000fd6000bf65070 */
.L_x_8:
[----:B-12---:R-:W1:Y:S01]  /*04e0*/  SHFL.IDX PT, R2, R80, RZ, 0x1f ;  /* 0x00001fff50027589 */ /* 0x006e6200000e0000 */
[----:B------:R-:W-:-:S04]  /*04f0*/  UISETP.NE.AND UP0, UPT, UR22, 0x2, UPT ;  /* 0x000000021600788c */ /* 0x000fc8000bf05270 */
[----:B------:R-:W-:Y:S01]  /*0500*/  USEL UR34, URZ, 0x1, UP0 ;  /* 0x00000001ff227887 */ /* 0x000fe20008000000 */
[----:B-1----:R-:W-:-:S13]  /*0510*/  ISETP.NE.AND P0, PT, R2, RZ, PT ;  /* 0x000000ff0200720c */ /* 0x002fda0003f05270 */
[----:B------:R-:W-:Y:S05]  /*0520*/  @P0 BRA `(.L_x_9) ;  /* 0x0000000400f40947 */ /* 0x000fea0003800000 */
[----:B------:R-:W-:Y:S01]  /*0530*/  ELECT P0, URZ, PT ;  /* 0x0000000000ff782f */ /* 0x000fe20003800000 */
[----:B------:R-:W-:-:S12]  /*0540*/  BSSY.RECONVERGENT B0, `(.L_x_9) ;  /* 0x000007b000007945 */ /* 0x000fd80003800200 */
[----:B------:R-:W-:Y:S05]  /*0550*/  @!P0 BRA `(.L_x_10) ;  /* 0x0000000400e48947 */ /* 0x000fea0003800000 */
[----:B------:R-:W1:Y:S01]  /*0560*/  S2UR UR4, SR_CgaCtaId ;  /* 0x00000000000479c3 */ /* 0x000e620000008800 */
[----:B------:R-:W-:Y:S01]  /*0570*/  UMOV UR5, 0x400 ;  /* 0x0000040000057882 */ /* 0x000fe20000000000 */
[----:B------:R-:W-:Y:S01]  /*0580*/  UMOV UR8, 0x1 ;  /* 0x0000000100087882 */ /* 0x000fe20000000000 */
[----:B------:R-:W-:Y:S01]  /*0590*/  UMOV UR6, 0x3 ;  /* 0x0000000300067882 */ /* 0x000fe20000000000 */
[----:B------:R-:W-:-:S04]  /*05a0*/  UIADD3 UR8, UPT, UPT, -UR8, 0x100000, URZ ;  /* 0x0010000008087890 */ /* 0x000fc8000fffe1ff */
[----:B------:R-:W-:Y:S02]  /*05b0*/  USHF.L.U32 UR9, UR8, 0xb, URZ ;  /* 0x0000000b08097899 */ /* 0x000fe400080006ff */
[----:B------:R-:W-:Y:S02]  /*05c0*/  USHF.L.U32 UR8, UR8, 0x1, URZ ;  /* 0x0000000108087899 */ /* 0x000fe400080006ff */
[----:B------:R-:W-:-:S04]  /*05d0*/  UIADD3 UR6, UPT, UPT, -UR6, 0x100000, URZ ;  /* 0x0010000006067890 */ /* 0x000fc8000fffe1ff */
[----:B------:R-:W-:Y:S02]  /*05e0*/  USHF.L.U32 UR7, UR6, 0xb, URZ ;  /* 0x0000000b06077899 */ /* 0x000fe400080006ff */
[----:B------:R-:W-:Y:S02]  /*05f0*/  USHF.L.U32 UR6, UR6, 0x1, URZ ;  /* 0x0000000106067899 */ /* 0x000fe400080006ff */
[----:B-1----:R-:W-:Y:S01]  /*0600*/  ULEA UR4, UR4, UR5, 0x18 ;  /* 0x0000000504047291 */ /* 0x002fe2000f8ec0ff */
[----:B------:R-:W1:Y:S11]  /*0610*/  FENCE.VIEW.ASYNC.S ;  /* 0x00000000000073c6 */ /* 0x000e760000000000 */
[----:B-1----:R1:W2:Y:S01]  /*0620*/  SYNCS.EXCH.64 URZ, [UR4], UR8 ;  /* 0x0000000804ff75b2 */ /* 0x0022a20008000100 */
[----:B------:R1:W3:Y:S01]  /*0630*/  SYNCS.EXCH.64 URZ, [UR4+0x1b0], UR6 ;  /* 0x0001b00604ff75b2 */ /* 0x0002e20008000100 */
[----:B------:R1:W4:Y:S01]  /*0640*/  SYNCS.EXCH.64 URZ, [UR4+0x8], UR8 ;  /* 0x0000080804ff75b2 */ /* 0x0003220008000100 */
[----:B------:R1:W1:Y:S01]  /*0650*/  SYNCS.EXCH.64 URZ, [UR4+0x1b8], UR6 ;  /* 0x0001b80604ff75b2 */ /* 0x0002620008000100 */
        /* <DEDUP_REMOVED lines=104> */
[----:B--234-:R-:W-:Y:S01]  /*0ce0*/  NOP ;  /* 0x0000000000007918 */ /* 0x01cfe20000000000 */
.L_x_10:
[----:B-1----:R-:W-:Y:S05]  /*0cf0*/  BSYNC.RECONVERGENT B0 ;  /* 0x0000000000007941 */ /* 0x002fea0003800200 */
.L_x_9:
[----:B------:R-:W1:Y:S01]  /*0d00*/  SHFL.IDX PT, R2, R80, RZ, 0x1f ;  /* 0x00001fff50027589 */ /* 0x000e6200000e0000 */
[----:B------:R-:W-:Y:S01]  /*0d10*/  NOP ;  /* 0x0000000000007918 */ /* 0x000fe20000000000 */
[----:B-1----:R-:W-:-:S13]  /*0d20*/  ISETP.NE.AND P0, PT, R2, 0x1, PT ;  /* 0x000000010200780c */ /* 0x002fda0003f05270 */
[----:B------:R-:W-:Y:S05]  /*0d30*/  @P0 BRA `(.L_x_11) ;  /* 0x0000000000400947 */ /* 0x000fea0003800000 */
        /* <DEDUP_REMOVED lines=9> */
[----:B------:R-:W-:Y:S01]  /*0dd0*/  USHF.L.U32 UR6, UR6, 0x1, URZ ;  /* 0x0000000106067899 */ /* 0x000fe200080006ff */
[----:B------:R-:W-:Y:S01]  /*0de0*/  ELECT P0, URZ, PT ;  /* 0x0000000000ff782f */ /* 0x000fe20003800000 */
[----:B-1----:R-:W-:Y:S01]  /*0df0*/  ULEA UR4, UR4, UR5, 0x18 ;  /* 0x0000000504047291 */ /* 0x002fe2000f8ec0ff */
[----:B------:R-:W1:Y:S11]  /*0e00*/  FENCE.VIEW.ASYNC.S ;  /* 0x00000000000073c6 */ /* 0x000e760000000000 */
[----:B-1----:R1:W2:Y:S01]  /*0e10*/  SYNCS.EXCH.64 URZ, [UR4+0x360], UR8 ;  /* 0x0003600804ff75b2 */ /* 0x0022a20008000100 */
[----:B------:R1:W3:Y:S01]  /*0e20*/  SYNCS.EXCH.64 URZ, [UR4+0x368], UR6 ;  /* 0x0003680604ff75b2 */ /* 0x0002e20008000100 */
[----:B------:R-:W-:Y:S01]  /*0e30*/  NOP ;  /* 0x0000000000007918 */ /* 0x000fe20000000000 */
.L_x_11:
[----:B------:R-:W4:Y:S01]  /*0e40*/  SHFL.IDX PT, R2, R80, RZ, 0x1f ;  /* 0x00001fff50027589 */ /* 0x000f2200000e0000 */
[----:B------:R-:W-:Y:S01]  /*0e50*/  NOP ;  /* 0x0000000000007918 */ /* 0x000fe20000000000 */
[----:B----4-:R-:W-:-:S13]  /*0e60*/  ISETP.NE.AND P0, PT, R2, 0x3, PT ;  /* 0x000000030200780c */ /* 0x010fda0003f05270 */
[----:B------:R-:W-:Y:S05]  /*0e70*/  @P0 BRA `(.L_x_12) ;  /* 0x0000000000300947 */ /* 0x000fea0003800000 */
[----:B-1----:R-:W1:Y:S01]  /*0e80*/  S2UR UR6, SR_CgaCtaId ;  /* 0x00000000000679c3 */ /* 0x002e620000008800 */
[----:B------:R-:W-:Y:S01]  /*0e90*/  UMOV UR4, 0x400 ;  /* 0x0000040000047882 */ /* 0x000fe20000000000 */
[----:B------:R-:W-:Y:S01]  /*0ea0*/  UMOV UR5, 0x20 ;  /* 0x0000002000057882 */ /* 0x000fe20000000000 */
[----:B------:R-:W-:Y:S01]  /*0eb0*/  ELECT P0, URZ, PT ;  /* 0x0000000000ff782f */ /* 0x000fe20003800000 */
[----:B-1----:R-:W-:Y:S02]  /*0ec0*/  ULEA UR6, UR6, UR4, 0x18 ;  /* 0x0000000406067291 */ /* 0x002fe4000f8ec0ff */
[----:B------:R-:W-:-:S04]  /*0ed0*/  UIADD3 UR4, UPT, UPT, -UR5, 0x100000, URZ ;  /* 0x0010000005047890 */ /* 0x000fc8000fffe1ff */
[----:B------:R-:W-:Y:S02]  /*0ee0*/  USHF.L.U32 UR5, UR4, 0xb, URZ ;  /* 0x0000000b04057899 */ /* 0x000fe400080006ff */
[----:B------:R-:W-:Y:S01]  /*0ef0*/  USHF.L.U32 UR4, UR4, 0x1, URZ ;  /* 0x0000000104047899 */ /* 0x000fe200080006ff */
[----:B------:R-:W1:Y:S11]  /*0f00*/  FENCE.VIEW.ASYNC.S ;  /* 0x00000000000073c6 */ /* 0x000e760000000000 */
[----:B-1----:R4:W1:Y:S01]  /*0f10*/  SYNCS.EXCH.64 URZ, [UR6+0x370], UR4 ;  /* 0x0003700406ff75b2 */ /* 0x0028620008000100 */
[----:B------:R4:W1:Y:S02]  /*0f20*/  SYNCS.EXCH.64 URZ, [UR6+0x378], UR4 ;  /* 0x0003780406ff75b2 */ /* 0x0008640008000100 */
[----:B----4-:R-:W-:Y:S01]  /*0f30*/  NOP ;  /* 0x0000000000007918 */ /* 0x010fe20000000000 */
.L_x_12:
[----:B------:R-:W4:Y:S01]  /*0f40*/  SHFL.IDX PT, R2, R80, RZ, 0x1f ;  /* 0x00001fff50027589 */ /* 0x000f2200000e0000 */
[----:B------:R-:W-:Y:S01]  /*0f50*/  NOP ;  /* 0x0000000000007918 */ /* 0x000fe20000000000 */
[----:B----4-:R-:W-:-:S13]  /*0f60*/  ISETP.NE.AND P0, PT, R2, 0x4, PT ;  /* 0x000000040200780c */ /* 0x010fda0003f05270 */
[----:B------:R-:W-:Y:S05]  /*0f70*/  @P0 BRA `(.L_x_13) ;  /* 0x00000000004c0947 */ /* 0x000fea0003800000 */
[----:B-1----:R-:W1:Y:S01]  /*0f80*/  S2UR UR6, SR_CgaCtaId ;  /* 0x00000000000679c3 */ /* 0x002e620000008800 */
[----:B------:R-:W-:Y:S01]  /*0f90*/  UMOV UR4, 0x3a0 ;  /* 0x000003a000047882 */ /* 0x000fe20000000000 */
[----:B------:R-:W-:Y:S01]  /*0fa0*/  UMOV UR5, 0x400 ;  /* 0x0000040000057882 */ /* 0x000fe20000000000 */
[----:B------:R-:W-:Y:S01]  /*0fb0*/  USEL UR4, UR4, 0x320, UP3 ;  /* 0x0000032004047887 */ /* 0x000fe20009800000 */
[----:B------:R-:W-:Y:S01]  /*0fc0*/  UMOV UR8, 0x1 ;  /* 0x0000000100087882 */ /* 0x000fe20000000000 */
[----:B------:R-:W-:Y:S01]  /*0fd0*/  ELECT P0, URZ, PT ;  /* 0x0000000000ff782f */ /* 0x000fe20003800000 */
[----:B------:R-:W-:-:S04]  /*0fe0*/  UIADD3 UR8, UPT, UPT, -UR8, 0x100000, URZ ;  /* 0x0010000008087890 */ /* 0x000fc8000fffe1ff */
[----:B------:R-:W-:Y:S02]  /*0ff0*/  USHF.L.U32 UR9, UR8, 0xb, URZ ;  /* 0x0000000b08097899 */ /* 0x000fe400080006ff */
[----:B------:R-:W-:Y:S02]  /*1000*/  USHF.L.U32 UR8, UR8, 0x1, URZ ;  /* 0x0000000108087899 */ /* 0x000fe400080006ff */
[----:B-1----:R-:W-:Y:S02]  /*1010*/  ULEA UR6, UR6, UR5, 0x18 ;  /* 0x0000000506067291 */ /* 0x002fe4000f8ec0ff */
[----:B------:R-:W-:-:S04]  /*1020*/  UIADD3 UR4, UPT, UPT, -UR4, 0x100000, URZ ;  /* 0x0010000004047890 */ /* 0x000fc8000fffe1ff */
[----:B------:R-:W-:Y:S02]  /*1030*/  USHF.L.U32 UR5, UR4, 0xb, URZ ;  /* 0x0000000b04057899 */ /* 0x000fe400080006ff */
[----:B------:R-:W-:Y:S01]  /*1040*/  USHF.L.U32 UR4, UR4, 0x1, URZ ;  /* 0x0000000104047899 */ /* 0x000fe200080006ff */
[----:B------:R-:W1:Y:S03]  /*1050*/  FENCE.VIEW.ASYNC.S ;  /* 0x00000000000073c6 */ /* 0x000e660000000000 */
[----:B-1----:R4:W1:Y:S08]  /*1060*/  SYNCS.EXCH.64 URZ, [UR6+0x380], UR8 ;  /* 0x0003800806ff75b2 */ /* 0x0028700008000100 */
[----:B------:R4:W1:Y:S01]  /*1070*/  SYNCS.EXCH.64 URZ, [UR6+0x390], UR4 ;  /* 0x0003900406ff75b2 */ /* 0x0008620008000100 */
[----:B------:R4:W1:Y:S01]  /*1080*/  SYNCS.EXCH.64 URZ, [UR6+0x388], UR8 ;  /* 0x0003880806ff75b2 */ /* 0x0008620008000100 */
[----:B------:R4:W1:Y:S02]  /*1090*/  SYNCS.EXCH.64 URZ, [UR6+0x398], UR4 ;  /* 0x0003980406ff75b2 */ /* 0x0008640008000100 */
[----:B----4-:R-:W-:Y:S01]  /*10a0*/  NOP ;  /* 0x0000000000007918 */ /* 0x010fe20000000000 */
.L_x_13:
[----:B------:R-:W4:Y:S01]  /*10b0*/  SHFL.IDX PT, R2, R80, RZ, 0x1f ;  /* 0x00001fff50027589 */ /* 0x000f2200000e0000 */
[----:B------:R-:W-:Y:S01]  /*10c0*/  NOP ;  /* 0x0000000000007918 */ /* 0x000fe20000000000 */
[----:B----4-:R-:W-:-:S13]  /*10d0*/  ISETP.NE.AND P0, PT, R2, 0x5, PT ;  /* 0x000000050200780c */ /* 0x010fda0003f05270 */
[----:B------:R-:W-:Y:S05]  /*10e0*/  @P0 BRA `(.L_x_14) ;  /* 0x0000000000580947 */ /* 0x000fea0003800000 */
[----:B-1----:R-:W1:Y:S01]  /*10f0*/  S2UR UR4, SR_CgaCtaId ;  /* 0x00000000000479c3 */ /* 0x002e620000008800 */
        /* <DEDUP_REMOVED lines=12> */
[----:B-1----:R4:W1:Y:S01]  /*11c0*/  SYNCS.EXCH.64 URZ, [UR4+0x3a0], UR8 ;  /* 0x0003a00804ff75b2 */ /* 0x0028620008000100 */
[----:B------:R4:W1:Y:S01]  /*11d0*/  SYNCS.EXCH.64 URZ, [UR4+0x3c0], UR6 ;  /* 0x0003c00604ff75b2 */ /* 0x0008620008000100 */
[----:B------:R4:W1:Y:S01]  /*11e0*/  SYNCS.EXCH.64 URZ, [UR4+0x3a8], UR8 ;  /* 0x0003a80804ff75b2 */ /* 0x0008620008000100 */
[----:B------:R4:W1:Y:S01]  /*11f0*/  SYNCS.EXCH.64 URZ, [UR4+0x3c8], UR6 ;  /* 0x0003c80604ff75b2 */ /* 0x0008620008000100 */
[----:B------:R4:W1:Y:S01]  /*1200*/  SYNCS.EXCH.64 URZ, [UR4+0x3b0], UR8 ;  /* 0x0003b00804ff75b2 */ /* 0x0008620008000100 */
[----:B------:R4:W1:Y:S01]  /*1210*/  SYNCS.EXCH.64 URZ, [UR4+0x3d0], UR6 ;  /* 0x0003d00604ff75b2 */ /* 0x0008620008000100 */
[----:B------:R4:W1:Y:S01]  /*1220*/  SYNCS.EXCH.64 URZ, [UR4+0x3b8], UR8 ;  /* 0x0003b80804ff75b2 */ /* 0x0008620008000100 */
[----:B------:R4:W1:Y:S02]  /*1230*/  SYNCS.EXCH.64 URZ, [UR4+0x3d8], UR6 ;  /* 0x0003d80604ff75b2 */ /* 0x0008640008000100 */
[----:B----4-:R-:W-:Y:S01]  /*1240*/  NOP ;  /* 0x0000000000007918 */ /* 0x010fe20000000000 */
.L_x_14:
[----:B------:R-:W4:Y:S01]  /*1250*/  SHFL.IDX PT, R2, R80, RZ, 0x1f ;  /* 0x00001fff50027589 */ /* 0x000f2200000e0000 */
[----:B------:R-:W1:Y:S01]  /*1260*/  S2UR UR48, SR_CgaCtaId ;  /* 0x00000000003079c3 */ /* 0x000e620000008800 */
[----:B------:R-:W-:Y:S01]  /*1270*/  NOP ;  /* 0x0000000000007918 */ /* 0x000fe20000000000 */
[----:B----4-:R-:W-:-:S13]  /*1280*/  ISETP.NE.AND P0, PT, R2, 0x3, PT ;  /* 0x000000030200780c */ /* 0x010fda0003f05270 */
[----:B-1----:R-:W-:Y:S05]  /*1290*/  @P0 BRA `(.L_x_15) ;  /* 0x0000000000340947 */ /* 0x002fea0003800000 */
[----:B------:R-:W-:Y:S01]  /*12a0*/  UMOV UR4, 0x400 ;  /* 0x0000040000047882 */ /* 0x000fe20000000000 */
[----:B------:R-:W-:Y:S01]  /*12b0*/  UMOV UR6, 0x20 ;  /* 0x0000002000067882 */ /* 0x000fe20000000000 */
[----:B------:R-:W-:Y:S02]  /*12c0*/  ULEA UR4, UR48, UR4, 0x18 ;  /* 0x0000000430047291 */ /* 0x000fe4000f8ec0ff */
[----:B------:R-:W-:-:S04]  /*12d0*/  UIADD3 UR6, UPT, UPT, -UR6, 0x100000, URZ ;  /* 0x0010000006067890 */ /* 0x000fc8000fffe1ff */
[----:B------:R-:W-:Y:S02]  /*12e0*/  USHF.L.U32 UR7, UR6, 0xb, URZ ;  /* 0x0000000b06077899 */ /* 0x000fe400080006ff */
[----:B------:R-:W-:Y:S01]  /*12f0*/  USHF.L.U32 UR6, UR6, 0x1, URZ ;  /* 0x0000000106067899 */ /* 0x000fe200080006ff */
[----:B------:R-:W-:Y:S01]  /*1300*/  ELECT P0, URZ, PT ;  /* 0x0000000000ff782f */ /* 0x000fe20003800000 */
[----:B------:R-:W1:Y:S10]  /*1310*/  FENCE.VIEW.ASYNC.S ;  /* 0x00000000000073c6 */ /* 0x000e740000000000 */
[----:B-1----:R1:W4:Y:S01]  /*1320*/  SYNCS.EXCH.64 URZ, [UR4+0x3e0], UR6 ;  /* 0x0003e00604ff75b2 */ /* 0x0023220008000100 */
[----:B------:R1:W1:Y:S01]  /*1330*/  SYNCS.EXCH.64 URZ, [UR4+0x3f0], UR6 ;  /* 0x0003f00604ff75b2 */ /* 0x0002620008000100 */
[----:B------:R1:W1:Y:S01]  /*1340*/  SYNCS.EXCH.64 URZ, [UR4+0x3e8], UR6 ;  /* 0x0003e80604ff75b2 */ /* 0x0002620008000100 */
[----:B------:R1:W1:Y:S01]  /*1350*/  SYNCS.EXCH.64 URZ, [UR4+0x3f8], UR6 ;  /* 0x0003f80604ff75b2 */ /* 0x0002620008000100 */
[----:B------:R-:W-:Y:S01]  /*1360*/  NOP ;  /* 0x0000000000007918 */ /* 0x000fe20000000000 */
.L_x_15:
[----:B-1----:R-:W1:Y:S01]  /*1370*/  LDCU UR4, c[0x0][0x36c] ;  /* 0x00006d80ff0477ac */ /* 0x002e620008000800 */
[----:B------:R-:W-:Y:S01]  /*1380*/  ISETP.NE.OR P3, PT, R0, 0x2, !P3 ;  /* 0x000000020000780c */ /* 0x000fe20005f65670 */
[----:B------:R-:W-:Y:S01]  /*1390*/  NOP ;  /* 0x0000000000007918 */ /* 0x000fe20000000000 */
[----:B------:R-:W-:Y:S01]  /*13a0*/  LOP3.LUT R0, R76, 0x1f, RZ, 0xc0, !PT ;  /* 0x0000001f4c007812 */ /* 0x000fe200078ec0ff */
[----:B------:R-:W-:Y:S02]  /*13b0*/  UISETP.NE.AND UP4, UPT, UR22, URZ, UPT ;  /* 0x000000ff1600728c */ /* 0x000fe4000bf85270 */
[----:B-1----:R-:W-:-:S09]  /*13c0*/  UISETP.EQ.U32.AND UP5, UPT, UR4, 0x1, UPT ;  /* 0x000000010400788c */ /* 0x002fd2000bfa2070 */
[----:B------:R-:W-:Y:S05]  /*13d0*/  BRA.U !UP5, `(.L_x_16) ;  /* 0x000000010d087547 */ /* 0x000fea000b800000 */
[----:B--234-:R-:W-:Y:S01]  /*13e0*/  UCGABAR_ARV ;  /* 0x00000000000079c7 */ /* 0x01cfe20008000000 */
[----:B------:R-:W-:Y:S05]  /*13f0*/  BRA `(.L_x_17) ;  /* 0x0000000000047947 */ /* 0x000fea0003800000 */
.L_x_16:
[----:B--234-:R-:W-:Y:S01]  /*1400*/  NOP ;  /* 0x0000000000007918 */ /* 0x01cfe20000000000 */
.L_x_17:
[----:B------:R-:W1:Y:S01]  /*1410*/  S2UR UR46, SR_CTAID.X ;  /* 0x00000000002e79c3 */ /* 0x000e620000002500 */
[----:B------:R-:W-:-:S05]  /*1420*/  CS2R.32 R3, SR_CgaSize ;  /* 0x0000000000037805 */ /* 0x000fca0000008a00 */
[----:B------:R-:W-:-:S05]  /*1430*/  IMAD R3, R3, -0xa0, RZ ;  /* 0xffffff6003037824 */ /* 0x000fca00078e02ff */
[----:B------:R-:W-:-:S14]  /*1440*/  R2UR UR5, R3 ;  /* 0x00000000030572ca */ /* 0x000fdc00000e0000 */
[----:B------:R-:W2:Y:S01]  /*1450*/  LDCU UR5, c[0x0][UR5+0x2b0] ;  /* 0x00005600050577ac */ /* 0x000ea20008000800 */
[----:B------:R-:W-:-:S05]  /*1460*/  CS2R.32 R3, SR_CgaSize ;  /* 0x0000000000037805 */ /* 0x000fca0000008a00 */
[----:B------:R-:W-:-:S05]  /*1470*/  IMAD R3, R3, -0xa0, RZ ;  /* 0xffffff6003037824 */ /* 0x000fca00078e02ff */
[----:B------:R-:W-:-:S14]  /*1480*/  R2UR UR4, R3 ;  /* 0x00000000030472ca */ /* 0x000fdc00000e0000 */
[----:B------:R-:W3:Y:S01]  /*1490*/  LDCU UR4, c[0x0][UR4+0x2b4] ;  /* 0x00005680040477ac */ /* 0x000ee20008000800 */
[----:B------:R-:W4:Y:S01]  /*14a0*/  S2UR UR45, SR_CTAID.Y ;  /* 0x00000000002d79c3 */ /* 0x000f220000002600 */
[----:B------:R-:W-:-:S05]  /*14b0*/  CS2R.32 R3, SR_CgaSize ;  /* 0x0000000000037805 */ /* 0x000fca0000008a00 */
[----:B------:R-:W-:-:S05]  /*14c0*/  IMAD R3, R3, -0xa0, RZ ;  /* 0xffffff6003037824 */ /* 0x000fca00078e02ff */
[----:B------:R-:W-:-:S14]  /*14d0*/  R2UR UR57, R3 ;  /* 0x00000000033972ca */ /* 0x000fdc00000e0000 */
[----:B------:R-:W3:Y:S01]  /*14e0*/  LDCU UR57, c[0x0][UR57+0x2a0] ;  /* 0x00005400393977ac */ /* 0x000ee20008000800 */
[----:B------:R-:W-:-:S05]  /*14f0*/  CS2R.32 R3, SR_CgaSize ;  /* 0x0000000000037805 */ /* 0x000fca0000008a00 */
[----:B------:R-:W-:-:S05]  /*1500*/  IMAD R3, R3, -0xa0, RZ ;  /* 0xffffff6003037824 */ /* 0x000fca00078e02ff */
[----:B------:R-:W-:-:S14]  /*1510*/  R2UR UR60, R3 ;  /* 0x00000000033c72ca */ /* 0x000fdc00000e0000 */
[----:B------:R-:W3:Y:S01]  /*1520*/  LDCU UR60, c[0x0][UR60+0x2a4] ;  /* 0x000054803c3c77ac */ /* 0x000ee20008000800 */
[----:B------:R-:W-:Y:S02]  /*1530*/  ULOP3.LUT UR49, UR48, 0x1, URZ, 0xc0, !UPT ;  /* 0x0000000130317892 */ /* 0x000fe4000f8ec0ff */
[----:B------:R-:W-:Y:S02]  /*1540*/  USHF.R.U32.HI UR26, URZ, 0x1, UR48 ;  /* 0x00000001ff1a7899 */ /* 0x000fe40008011630 */
[----:B------:R-:W-:Y:S02]  /*1550*/  UISETP.GT.U32.AND UP1, UPT, UR49, 0xffff, UPT ;  /* 0x0000ffff3100788c */ /* 0x000fe4000bf24070 */
[----:B------:R-:W-:Y:S01]  /*1560*/  USHF.L.U32 UR28, UR48, 0x9, URZ ;  /* 0x00000009301c7899 */ /* 0x000fe200080006ff */
[----:B-1----:R-:W-:Y:S01]  /*1570*/  I2FP.F32.U32 R3, UR46 ;  /* 0x0000002e00037c45 */ /* 0x002fe20008201000 */
[----:B------:R-:W1:Y:S04]  /*1580*/  LDCU UR23, c[0x0][0xb24] ;  /* 0x00016480ff1777ac */ /* 0x000e680008000800 */
[----:B--2---:R-:W-:Y:S01]  /*1590*/  FMUL R3, R3, UR5 ;  /* 0x0000000503037c20 */ /* 0x004fe20008400000 */
[----:B------:R-:W2:Y:S01]  /*15a0*/  LDCU UR40, c[0x0][0xb24] ;  /* 0x00016480ff2877ac */ /* 0x000ea20008000800 */
[----:B----4-:R-:W-:Y:S01]  /*15b0*/  I2FP.F32.U32 R2, UR45 ;  /* 0x0000002d00027c45 */ /* 0x010fe20008201000 */
[----:B------:R-:W4:Y:S03]  /*15c0*/  LDCU UR30, c[0x0][0xb30] ;  /* 0x00016600ff1e77ac */ /* 0x000f260008000800 */
[----:B------:R-:W1:Y:S01]  /*15d0*/  F2I.U32.TRUNC.NTZ R3, R3 ;  /* 0x0000000300037305 */ /* 0x000e62000020f000 */
[----:B---3--:R-:W-:Y:S01]  /*15e0*/  FMUL R2, R2, UR4 ;  /* 0x0000000402027c20 */ /* 0x008fe20008400000 */
[----:B------:R-:W-:-:S02]  /*15f0*/  ULOP3.LUT UR4, UR48, 0x2, URZ, 0xc0, !UPT ;  /* 0x0000000230047892 */ /* 0x000fc4000f8ec0ff */
[----:B------:R-:W-:Y:S02]  /*1600*/  USHF.L.U32 UR27, UR48, 0xa, URZ ;  /* 0x0000000a301b7899 */ /* 0x000fe400080006ff */
[----:B------:R-:W-:Y:S02]  /*1610*/  UISETP.GT.U32.AND UP0, UPT, UR4, 0xffff, UPT ;  /* 0x0000ffff0400788c */ /* 0x000fe4000bf04070 */
[----:B------:R-:W3:Y:S01]  /*1620*/  F2I.U32.TRUNC.NTZ R2, R2 ;  /* 0x0000000200027305 */ /* 0x000ee2000020f000 */
[----:B------:R-:W-:Y:S01]  /*1630*/  UMOV UR32, 0x5 ;  /* 0x0000000500207882 */ /* 0x000fe20000000000 */
[----:B------:R-:W-:Y:S02]  /*1640*/  USEL UR24, UR49, 0xffff, !UP1 ;  /* 0x0000ffff31187887 */ /* 0x000fe4000c800000 */
[----:B------:R-:W-:Y:S01]  /*1650*/  USEL UR25, UR4, 0xffff, !UP0 ;  /* 0x0000ffff04197887 */ /* 0x000fe2000c000000 */
[----:B-1----:R-:W-:Y:S02]  /*1660*/  R2UR UR5, R3 ;  /* 0x00000000030572ca */ /* 0x002fe400000e0000 */
[----:B---3--:R-:W-:-:S02]  /*1670*/  R2UR UR6, R2 ;  /* 0x00000000020672ca */ /* 0x008fc400000e0000 */
[----:B------:R-:W-:-:S09]  /*1680*/  PRMT R2, RZ, 0x7610, R2 ;  /* 0x00007610ff027816 */ /* 0x000fd20000000002 */
[----:B------:R-:W-:-:S04]  /*1690*/  UIADD3 UR5, UPT, UPT, -UR5, URZ, URZ ;  /* 0x000000ff05057290 */ /* 0x000fc8000fffe1ff */
[----:B------:R-:W-:Y:S02]  /*16a0*/  UIMAD UR57, UR57, UR5, UR46 ;  /* 0x00000005393972a4 */ /* 0x000fe4000f8e022e */
[----:B------:R-:W-:-:S04]  /*16b0*/  UIADD3 UR4, UPT, UPT, -UR6, URZ, URZ ;  /* 0x000000ff06047290 */ /* 0x000fc8000fffe1ff */
[----:B------:R-:W-:Y:S01]  /*16c0*/  UIMAD UR60, UR60, UR4, UR45 ;  /* 0x000000043c3c72a4 */ /* 0x000fe2000f8e022d */
[----:B--2-4-:R-:W-:Y:S11]  /*16d0*/  BRA.U UP4, `(.L_x_18) ;  /* 0x00000001043c7547 */ /* 0x014ff6000b800000 */
[----:B------:R-:W-:Y:S02]  /*16e0*/  UISETP.NE.AND UP0, UPT, UR60, URZ, UPT ;  /* 0x000000ff3c00728c */ /* 0x000fe4000bf05270 */
[----:B------:R-:W-:Y:S02]  /*16f0*/  UISETP.NE.AND UP1, UPT, UR60, 0x1, UPT ;  /* 0x000000013c00788c */ /* 0x000fe4000bf25270 */
[----:B------:R-:W-:Y:S02]  /*1700*/  UISETP.NE.AND UP2, UPT, UR57, URZ, UP0 ;  /* 0x000000ff3900728c */ /* 0x000fe40008745270 */
[----:B------:R-:W-:Y:S02]  /*1710*/  USEL UR4, URZ, 0x2, UP0 ;  /* 0x00000002ff047887 */ /* 0x000fe40008000000 */
[----:B------:R-:W-:Y:S02]  /*1720*/  USEL UR8, URZ, 0x1, UP2 ;  /* 0x00000001ff087887 */ /* 0x000fe40009000000 */
[----:B------:R-:W-:-:S02]  /*1730*/  UISETP.NE.AND UP2, UPT, UR57, URZ, UPT ;  /* 0x000000ff3900728c */ /* 0x000fc4000bf45270 */
[----:B------:R-:W-:Y:S02]  /*1740*/  USEL UR5, URZ, 0x4, UP1 ;  /* 0x00000004ff057887 */ /* 0x000fe40008800000 */
[----:B------:R-:W-:Y:S02]  /*1750*/  UISETP.NE.AND UP0, UPT, UR57, 0x1, UPT ;  /* 0x000000013900788c */ /* 0x000fe4000bf05270 */
[----:B------:R-:W-:Y:S02]  /*1760*/  USEL UR6, URZ, 0x8, UP1 ;  /* 0x00000008ff067887 */ /* 0x000fe40008800000 */
[----:B------:R-:W-:Y:S02]  /*1770*/  USEL UR7, UR5, 0x4, UP2 ;  /* 0x0000000405077887 */ /* 0x000fe40009000000 */
[----:B------:R-:W-:Y:S02]  /*1780*/  USEL UR4, UR4, 0x2, UP0 ;  /* 0x0000000204047887 */ /* 0x000fe40008000000 */
[----:B------:R-:W-:-:S02]  /*1790*/  USEL UR5, UR6, 0x8, UP0 ;  /* 0x0000000806057887 */ /* 0x000fc40008000000 */
[----:B------:R-:W-:-:S04]  /*17a0*/  UIADD3 UR4, UPT, UPT, UR4, UR7, UR8 ;  /* 0x0000000704047290 */ /* 0x000fc8000fffe008 */
[----:B------:R-:W-:-:S06]  /*17b0*/  UIADD3 UR4, UPT, UPT, UR4, UR5, URZ ;  /* 0x0000000504047290 */ /* 0x000fcc000fffe0ff */
[----:B------:R-:W-:-:S07]  /*17c0*/  MOV R2, UR4 ;  /* 0x0000000400027c02 */ /* 0x000fce0008000f00 */
.L_x_18:
[----:B------:R-:W1:Y:S01]  /*17d0*/  S2UR UR36, SR_CTAID.Z ;  /* 0x00000000002479c3 */ /* 0x000e620000002700 */
[----:B------:R-:W-:Y:S01]  /*17e0*/  UISETP.GE.AND UP0, UPT, UR23, 0x1, UPT ;  /* 0x000000011700788c */ /* 0x000fe2000bf06270 */
[----:B------:R-:W-:-:S08]  /*17f0*/  UMOV UR31, 0x3 ;  /* 0x00000003001f7882 */ /* 0x000fd00000000000 */
[----:B------:R-:W-:Y:S05]  /*1800*/  BRA.U !UP0, `(.L_x_19) ;  /* 0x0000000108d47547 */ /* 0x000fea000b800000 */
[----:B------:R-:W2:Y:S01]  /*1810*/  LDCU.128 UR12, c[0x0][0xb10] ;  /* 0x00016200ff0c77ac */ /* 0x000ea20008000c00 */
[----:B------:R-:W3:Y:S01]  /*1820*/  LDCU UR6, c[0x0][0x370] ;  /* 0x00006e00ff0677ac */ /* 0x000ee20008000800 */
[----:B------:R-:W4:Y:S01]  /*1830*/  LDCU UR5, c[0x0][0x374] ;  /* 0x00006e80ff0577ac */ /* 0x000f220008000800 */
[----:B------:R-:W1:Y:S01]  /*1840*/  LDCU UR29, c[0x0][0xb0c] ;  /* 0x00016180ff1d77ac */ /* 0x000e620008000800 */
[----:B------:R-:W1:Y:S01]  /*1850*/  LDCU UR4, c[0x0][0xb20] ;  /* 0x00016400ff0477ac */ /* 0x000e620008000800 */
[----:B------:R-:W1:Y:S01]  /*1860*/  LDCU.64 UR8, c[0x0][0xb28] ;  /* 0x00016500ff0877ac */ /* 0x000e620008000a00 */
[----:B--2---:R-:W-:Y:S02]  /*1870*/  UISETP.NE.AND UP0, UPT, UR14, 0x1, UPT ;  /* 0x000000010e00788c */ /* 0x004fe4000bf05270 */
[----:B----4-:R-:W-:Y:S02]  /*1880*/  UIMAD.WIDE.U32 UR10, UR5, UR15, URZ ;  /* 0x0000000f050a72a5 */ /* 0x010fe4000f8e00ff */
[----:B---3--:R-:W-:-:S02]  /*1890*/  UIMAD.WIDE.U32 UR18, UR6, UR12, URZ ;  /* 0x0000000c061272a5 */ /* 0x008fc4000f8e00ff */
[----:B-1----:R-:W-:Y:S02]  /*18a0*/  UISETP.NE.AND UP1, UPT, UR29, 0x1, UPT ;  /* 0x000000011d00788c */ /* 0x002fe4000bf25270 */
[----:B------:R-:W-:Y:S01]  /*18b0*/  UISETP.NE.AND UP2, UPT, UR23, 0x1, UPT ;  /* 0x000000011700788c */ /* 0x000fe2000bf45270 */
[----:B------:R-:W-:Y:S02]  /*18c0*/  UMOV UR10, UR11 ;  /* 0x0000000b000a7c82 */ /* 0x000fe40008000000 */
[----:B------:R-:W-:Y:S01]  /*18d0*/  UMOV UR18, UR19 ;  /* 0x0000001300127c82 */ /* 0x000fe20008000000 */
[----:B------:R-:W-:Y:S02]  /*18e0*/  @UP0 USHF.R.U32.HI UR5, URZ, UR4, UR10 ;  /* 0x00000004ff050299 */ /* 0x000fe4000801160a */
[----:B------:R-:W-:Y:S02]  /*18f0*/  UIMAD.WIDE.U32 UR20, UR45, UR15, URZ ;  /* 0x0000000f2d1472a5 */ /* 0x000fe4000f8e00ff */
[----:B------:R-:W-:-:S02]  /*1900*/  UIMAD.WIDE.U32 UR10, UR5, UR8, URZ ;  /* 0x00000008050a72a5 */ /* 0x000fc4000f8e00ff */
[----:B------:R-:W-:Y:S02]  /*1910*/  @UP1 USHF.R.U32.HI UR6, URZ, UR13, UR18 ;  /* 0x0000000dff061299 */ /* 0x000fe40008011612 */
[----:B------:R-:W-:Y:S02]  /*1920*/  UIMAD.WIDE.U32 UR16, UR46, UR12, URZ ;  /* 0x0000000c2e1072a5 */ /* 0x000fe4000f8e00ff */
[----:B------:R-:W-:Y:S01]  /*1930*/  UIMAD.WIDE.U32 UR18, UR6, UR8, URZ ;  /* 0x00000008061272a5 */ /* 0x000fe2000f8e00ff */
[----:B------:R-:W-:Y:S01]  /*1940*/  UMOV UR20, UR21 ;  /* 0x0000001500147c82 */ /* 0x000fe20008000000 */
[----:B------:R-:W-:Y:S01]  /*1950*/  UMOV UR10, UR11 ;  /* 0x0000000b000a7c82 */ /* 0x000fe20008000000 */
[----:B------:R-:W-:Y:S02]  /*1960*/  USHF.R.U32.HI UR20, URZ, UR4, UR20 ;  /* 0x00000004ff147299 */ /* 0x000fe40008011614 */
[----:B------:R-:W-:Y:S02]  /*1970*/  @UP2 USHF.R.U32.HI UR5, URZ, UR9, UR10 ;  /* 0x00000009ff052299 */ /* 0x000fe4000801160a */
[----:B------:R-:W-:Y:S01]  /*1980*/  UMOV UR7, UR19 ;  /* 0x0000001300077c82 */ /* 0x000fe20008000000 */
[----:B------:R-:W-:Y:S01]  /*1990*/  UMOV UR16, UR17 ;  /* 0x0000001100107c82 */ /* 0x000fe20008000000 */
[----:B------:R-:W-:-:S02]  /*19a0*/  @UP2 USHF.R.U32.HI UR6, URZ, UR9, UR7 ;  /* 0x00000009ff062299 */ /* 0x000fc40008011607 */
[----:B------:R-:W-:Y:S02]  /*19b0*/  USHF.R.U32.HI UR13, URZ, UR13, UR16 ;  /* 0x0000000dff0d7299 */ /* 0x000fe40008011610 */
[----:B------:R-:W-:Y:S02]  /*19c0*/  USEL UR4, UR45, UR20, !UP0 ;  /* 0x000000142d047287 */ /* 0x000fe4000c000000 */
[----:B------:R-:W-:Y:S02]  /*19d0*/  UIMAD UR7, UR5, UR23, URZ ;  /* 0x00000017050772a4 */ /* 0x000fe4000f8e02ff */
[----:B------:R-:W-:Y:S02]  /*19e0*/  USEL UR5, UR46, UR13, !UP1 ;  /* 0x0000000d2e057287 */ /* 0x000fe4000c800000 */
[----:B------:R-:W-:Y:S02]  /*19f0*/  UIMAD UR12, UR6, UR23, URZ ;  /* 0x00000017060c72a4 */ /* 0x000fe4000f8e02ff */
[----:B------:R-:W-:-:S02]  /*1a00*/  UISETP.GE.AND UP0, UPT, UR4, UR7, UPT ;  /* 0x000000070400728c */ /* 0x000fc4000bf06270 */
[----:B------:R-:W-:Y:S02]  /*1a10*/  UIMAD.WIDE.U32 UR10, UR4, UR8, URZ ;  /* 0x00000008040a72a5 */ /* 0x000fe4000f8e00ff */
[----:B------:R-:W-:Y:S02]  /*1a20*/  UISETP.GE.OR UP0, UPT, UR5, UR12, UP0 ;  /* 0x0000000c0500728c */ /* 0x000fe40008706670 */
[----:B------:R-:W-:Y:S02]  /*1a30*/  UIMAD.WIDE.U32 UR12, UR5, UR8, URZ ;  /* 0x00000008050c72a5 */ /* 0x000fe4000f8e00ff */
[----:B------:R-:W-:Y:S01]  /*1a40*/  UIADD3 UR10, UPT, UPT, -UR4, URZ, URZ ;  /* 0x000000ff040a7290 */ /* 0x000fe2000fffe1ff */
[----:B------:R-:W-:Y:S01]  /*1a50*/  UMOV UR8, UR11 ;  /* 0x0000000b00087c82 */ /* 0x000fe20008000000 */
[----:B------:R-:W-:Y:S02]  /*1a60*/  UIADD3 UR11, UPT, UPT, -UR5, URZ, URZ ;  /* 0x000000ff050b7290 */ /* 0x000fe4000fffe1ff */
[----:B------:R-:W-:-:S03]  /*1a70*/  USHF.R.U32.HI UR8, URZ, UR9, UR8 ;  /* 0x00000009ff087299 */ /* 0x000fc60008011608 */
[----:B------:R-:W-:Y:S01]  /*1a80*/  @!UP0 UMOV UR7, UR13 ;  /* 0x0000000d00078c82 */ /* 0x000fe20008000000 */
[----:B------:R-:W-:Y:S02]  /*1a90*/  UIMAD UR45, UR14, UR10, UR45 ;  /* 0x0000000a0e2d72a4 */ /* 0x000fe4000f8e022d */
[----:B------:R-:W-:Y:S02]  /*1aa0*/  USEL UR8, UR4, UR8, !UP2 ;  /* 0x0000000804087287 */ /* 0x000fe4000d000000 */
[----:B------:R-:W-:Y:S02]  /*1ab0*/  @!UP0 USHF.R.U32.HI UR7, URZ, UR9, UR7 ;  /* 0x00000009ff078299 */ /* 0x000fe40008011607 */
[----:B------:R-:W-:Y:S02]  /*1ac0*/  UIADD3 UR9, UPT, UPT, -UR8, URZ, URZ ;  /* 0x000000ff08097290 */ /* 0x000fe4000fffe1ff */
[----:B------:R-:W-:Y:S02]  /*1ad0*/  @!UP0 USEL UR7, UR5, UR7, !UP2 ;  /* 0x0000000705078287 */ /* 0x000fe4000d000000 */
[----:B------:R-:W-:-:S02]  /*1ae0*/  UIMAD UR9, UR23, UR9, UR4 ;  /* 0x00000009170972a4 */ /* 0x000fc4000f8e0204 */
[----:B------:R-:W-:Y:S02]  /*1af0*/  @!UP0 UIADD3 UR8, UPT, UPT, UR8, -UR7, URZ ;  /* 0x8000000708088290 */ /* 0x000fe4000fffe0ff */
[----:B------:R-:W-:Y:S02]  /*1b00*/  @!UP0 UIMAD UR6, UR9, UR6, UR7 ;  /* 0x00000006090682a4 */ /* 0x000fe4000f8e0207 */
[----:B------:R-:W-:Y:S02]  /*1b10*/  @!UP0 UIMAD UR4, UR8, UR23, UR5 ;  /* 0x00000017080482a4 */ /* 0x000fe4000f8e0205 */
[----:B------:R-:W-:Y:S02]  /*1b20*/  UIMAD UR46, UR29, UR11, UR46 ;  /* 0x0000000b1d2e72a4 */ /* 0x000fe4000f8e022e */
[----:B------:R-:W-:Y:S01]  /*1b30*/  UIMAD UR45, UR4, UR14, UR45 ;  /* 0x0000000e042d72a4 */ /* 0x000fe2000f8e022d */
[----:B------:R-:W-:Y:S02]  /*1b40*/  @!UP0 UMOV UR5, UR6 ;  /* 0x0000000600058c82 */ /* 0x000fe40008000000 */
[----:B------:R-:W-:-:S12]  /*1b50*/  UIMAD UR46, UR5, UR29, UR46 ;  /* 0x0000001d052e72a4 */ /* 0x000fd8000f8e022e */
.L_x_19:
[----:B------:R-:W-:Y:S02]  /*1b60*/  UISETP.NE.AND UP1, UPT, UR30, 0x1, UPT ;  /* 0x000000011e00788c */ /* 0x000fe4000bf25270 */
[----:B------:R-:W-:Y:S02]  /*1b70*/  ULOP3.LUT UR24, UR24, 0xffff, URZ, 0xc0, !UPT ;  /* 0x0000ffff18187892 */ /* 0x000fe4000f8ec0ff */
[----:B------:R-:W-:Y:S02]  /*1b80*/  ULOP3.LUT UR21, UR25, 0xffff, URZ, 0xc0, !UPT ;  /* 0x0000ffff19157892 */ /* 0x000fe4000f8ec0ff */
[----:B------:R-:W-:Y:S02]  /*1b90*/  UISETP.NE.AND UP0, UPT, UR22, 0x2, UPT ;  /* 0x000000021600788c */ /* 0x000fe4000bf05270 */
[----:B------:R-:W-:Y:S02]  /*1ba0*/  ULOP3.LUT UR28, UR28, 0x400, URZ, 0xc0, !UPT ;  /* 0x000004001c1c7892 */ /* 0x000fe4000f8ec0ff */
[----:B------:R-:W-:-:S02]  /*1bb0*/  ULOP3.LUT UR27, UR27, 0x400, URZ, 0xc0, !UPT ;  /* 0x000004001b1b7892 */ /* 0x000fc4000f8ec0ff */
[----:B------:R-:W-:Y:S02]  /*1bc0*/  USHF.L.U32 UR24, UR32, UR24, URZ ;  /* 0x0000001820187299 */ /* 0x000fe400080006ff */
[----:B------:R-:W-:Y:S01]  /*1bd0*/  USHF.L.U32 UR21, UR31, UR21, URZ ;  /* 0x000000151f157299 */ /* 0x000fe200080006ff */
[----:B------:R-:W-:Y:S11]  /*1be0*/  BRA.U UP1, `(.L_x_20) ;  /* 0x0000000101447547 */ /* 0x000ff6000b800000 */
[----:B------:R-:W2:Y:S01]  /*1bf0*/  LDCU.128 UR8, c[0x0][0xb10] ;  /* 0x00016200ff0877ac */ /* 0x000ea20008000c00 */
[----:B------:R-:W3:Y:S01]  /*1c00*/  LDCU UR12, c[0x0][0xb0c] ;  /* 0x00016180ff0c77ac */ /* 0x000ee20008000800 */
[----:B------:R-:W4:Y:S01]  /*1c10*/  LDCU UR13, c[0x0][0xb20] ;  /* 0x00016400ff0d77ac */ /* 0x000f220008000800 */
[----:B--2---:R-:W-:Y:S02]  /*1c20*/  UIMAD.WIDE.U32 UR6, UR46, UR8, URZ ;  /* 0x000000082e0672a5 */ /* 0x004fe4000f8e00ff */
[----:B------:R-:W-:Y:S02]  /*1c30*/  UIMAD.WIDE.U32 UR4, UR45, UR11, URZ ;  /* 0x0000000b2d0472a5 */ /* 0x000fe4000f8e00ff */
[----:B---3--:R-:W-:Y:S02]  /*1c40*/  UISETP.NE.AND UP2, UPT, UR12, 0x1, UPT ;  /* 0x000000010c00788c */ /* 0x008fe4000bf45270 */
[----:B------:R-:W-:Y:S01]  /*1c50*/  UISETP.NE.AND UP1, UPT, UR10, 0x1, UPT ;  /* 0x000000010a00788c */ /* 0x000fe2000bf25270 */
[----:B------:R-:W-:-:S02]  /*1c60*/  UMOV UR6, UR7 ;  /* 0x0000000700067c82 */ /* 0x000fc40008000000 */
[----:B------:R-:W-:Y:S01]  /*1c70*/  UMOV UR4, UR5 ;  /* 0x0000000500047c82 */ /* 0x000fe20008000000 */
[----:B------:R-:W-:Y:S02]  /*1c80*/  USHF.R.U32.HI UR9, URZ, UR9, UR6 ;  /* 0x00000009ff097299 */ /* 0x000fe40008011606 */
[----:B----4-:R-:W-:Y:S02]  /*1c90*/  USHF.R.U32.HI UR4, URZ, UR13, UR4 ;  /* 0x0000000dff047299 */ /* 0x010fe40008011604 */
[----:B------:R-:W-:Y:S02]  /*1ca0*/  USEL UR5, UR46, UR9, !UP2 ;  /* 0x000000092e057287 */ /* 0x000fe4000d000000 */
[----:B------:R-:W-:-:S04]  /*1cb0*/  USEL UR4, UR45, UR4, !UP1 ;  /* 0x000000042d047287 */ /* 0x000fc8000c800000 */
[----:B------:R-:W-:Y:S02]  /*1cc0*/  UIADD3 UR6, UPT, UPT, UR5, -UR4, URZ ;  /* 0x8000000405067290 */ /* 0x000fe4000fffe0ff */
[----:B------:R-:W-:Y:S02]  /*1cd0*/  UIADD3 UR4, UPT, UPT, -UR5, UR4, URZ ;  /* 0x0000000405047290 */ /* 0x000fe4000fffe1ff */
[----:B------:R-:W-:Y:S02]  /*1ce0*/  UIMAD UR45, UR6, UR10, UR45 ;  /* 0x0000000a062d72a4 */ /* 0x000fe4000f8e022d */
[----:B------:R-:W-:-:S12]  /*1cf0*/  UIMAD UR46, UR4, UR12, UR46 ;  /* 0x0000000c042e72a4 */ /* 0x000fd8000f8e022e */
.L_x_20:
[----:B------:R-:W-:Y:S05]  /*1d00*/  BRA.U !UP5, `(.L_x_21) ;  /* 0x000000010d0c7547 */ /* 0x000fea000b800000 */
[----:B------:R-:W-:Y:S01]  /*1d10*/  UCGABAR_WAIT ;  /* 0x0000000000007dc7 */ /* 0x000fe20008000000 */
[----:B------:R-:W-:Y:S01]  /*1d20*/  CCTL.IVALL ;  /* 0x00000000ff00798f */ /* 0x000fe20002000000 */
[----:B------:R-:W-:Y:S05]  /*1d30*/  BRA `(.L_x_22) ;  /* 0x0000000000047947 */ /* 0x000fea0003800000 */
.L_x_21:
[----:B------:R-:W-:Y:S06]  /*1d40*/  BAR.SYNC.DEFER_BLOCKING 0x0 ;  /* 0x0000000000007b1d */ /* 0x000fec0000010000 */
.L_x_22:
[----:B------:R-:W-:Y:S05]  /*1d50*/  BRA.U UP0, `(.L_x_23) ;  /* 0x0000002d00dc7547 */ /* 0x000fea000b800000 */
[----:B------:R-:W2:Y:S01]  /*1d60*/  LDCU UR6, c[0x0][0x38c] ;  /* 0x00007180ff0677ac */ /* 0x000ea20008000800 */
[----:B------:R-:W-:Y:S01]  /*1d70*/  PLOP3.LUT P1, PT, PT, PT, UP3, 0x80, 0x8 ;  /* 0x000000000008781c */ /* 0x000fe20003f2f038 */
[----:B------:R-:W-:Y:S01]  /*1d80*/  IMAD.MOV.U32 R12, RZ, RZ, 0x1 ;  /* 0x00000001ff0c7424 */ /* 0x000fe200078e00ff */
[----:B------:R-:W-:Y:S01]  /*1d90*/  ISETP.EQ.OR P2, PT, R0, RZ, P3 ;  /* 0x000000ff0000720c */ /* 0x000fe20001f42670 */
[----:B------:R-:W-:Y:S01]  /*1da0*/  UISETP.NE.AND UP1, UPT, UR22, URZ, UPT ;  /* 0x000000ff1600728c */ /* 0x000fe2000bf25270 */
[----:B------:R-:W-:Y:S02]  /*1db0*/  PLOP3.LUT P1, PT, P1, PT, PT, 0x8, 0x80 ;  /* 0x000000000080781c */ /* 0x000fe40000f2e170 */
[----:B------:R-:W-:Y:S01]  /*1dc0*/  CS2R R10, SRZ ;  /* 0x00000000000a7805 */ /* 0x000fe2000001ff00 */
[----:B------:R-:W-:Y:S01]  /*1dd0*/  IMAD.MOV.U32 R9, RZ, RZ, RZ ;  /* 0x000000ffff097224 */ /* 0x000fe200078e00ff */
[----:B------:R-:W3:Y:S01]  /*1de0*/  LDCU UR41, c[0x0][0x370] ;  /* 0x00006e00ff2977ac */ /* 0x000ee20008000800 */
[----:B------:R-:W-:Y:S01]  /*1df0*/  IMAD.MOV.U32 R8, RZ, RZ, 0x1 ;  /* 0x00000001ff087424 */ /* 0x000fe200078e00ff */
[----:B------:R-:W4:Y:S01]  /*1e00*/  LDCU.64 UR30, c[0x0][0x348] ;  /* 0x00006900ff1e77ac */ /* 0x000f220008000a00 */
[----:B------:R-:W1:Y:S01]  /*1e10*/  LDCU UR39, c[0x0][0x374] ;  /* 0x00006e80ff2777ac */ /* 0x000e620008000800 */
[----:B--2---:R-:W-:-:S02]  /*1e20*/  UIADD3 UR5, UPT, UPT, UR6, 0x1f, URZ ;  /* 0x0000001f06057890 */ /* 0x004fc4000fffe0ff */
[----:B------:R-:W-:Y:S02]  /*1e30*/  UIADD3 UR50, UPT, UPT, UR6, 0x3e, URZ ;  /* 0x0000003e06327890 */ /* 0x000fe4000fffe0ff */
[----:B------:R-:W-:-:S04]  /*1e40*/  USHF.R.S32.HI UR4, URZ, 0x1f, UR5 ;  /* 0x0000001fff047899 */ /* 0x000fc80008011405 */
[----:B------:R-:W-:Y:S02]  /*1e50*/  ULEA.HI UR4, UR4, UR5, URZ, 0x5 ;  /* 0x0000000504047291 */ /* 0x000fe4000f8f28ff */
[----:B------:R-:W-:Y:S02]  /*1e60*/  USHF.L.U32 UR5, UR26, 0x5, URZ ;  /* 0x000000051a057899 */ /* 0x000fe400080006ff */
[----:B------:R-:W-:Y:S02]  /*1e70*/  USHF.R.S32.HI UR43, URZ, 0x5, UR4 ;  /* 0x00000005ff2b7899 */ /* 0x000fe40008011404 */
[----:B------:R-:W-:Y:S02]  /*1e80*/  UIADD3 UR4, UPT, UPT, UR6, -0x1, URZ ;  /* 0xffffffff06047890 */ /* 0x000fe4000fffe0ff */
[----:B------:R-:W-:Y:S02]  /*1e90*/  UISETP.LT.U32.AND UP0, UPT, UR43, 0x36, UPT ;  /* 0x000000362b00788c */ /* 0x000fe4000bf01070 */
[----:B------:R-:W-:-:S02]  /*1ea0*/  UISETP.GE.U32.AND UP2, UPT, UR4, -0x3f, UPT ;  /* 0xffffffc10400788c */ /* 0x000fc4000bf46070 */
[----:B------:R-:W-:Y:S02]  /*1eb0*/  USEL UR42, UR43, 0x36, UP0 ;  /* 0x000000362b2a7887 */ /* 0x000fe40008000000 */
[----:B------:R-:W-:Y:S02]  /*1ec0*/  ULOP3.LUT UR44, UR5, 0x20, URZ, 0xe2, !UPT ;  /* 0x00000020052c7892 */ /* 0x000fe4000f8ee2ff */
[----:B------:R-:W-:Y:S02]  /*1ed0*/  UIADD3 UR25, UPT, UPT, UR42, -0x1, URZ ;  /* 0xffffffff2a197890 */ /* 0x000fe4000fffe0ff */
[----:B------:R-:W-:Y:S02]  /*1ee0*/  USEL UR26, UR34, 0x2, UP1 ;  /* 0x00000002221a7887 */ /* 0x000fe40008800000 */
[----:B------:R-:W-:Y:S02]  /*1ef0*/  UIADD3 UR47, UPT, UPT, UR43, -UR42, URZ ;  /* 0x8000002a2b2f7290 */ /* 0x000fe4000fffe0ff */
[----:B------:R-:W-:Y:S01]  /*1f00*/  @UP2 UIADD3 UR25, UPT, UPT, UR42, URZ, URZ ;  /* 0x000000ff2a192290 */ /* 0x000fe2000fffe0ff */
[----:B------:R-:W-:-:S03]  /*1f10*/  UMOV UR5, URZ ;  /* 0x000000ff00057c82 */ /* 0x000fc60008000000 */
[----:B-1-34-:R-:W-:-:S12]  /*1f20*/  UIADD3 UR25, UPT, UPT, UR25, 0x1, URZ ;  /* 0x0000000119197890 */ /* 0x01afd8000fffe0ff */
.L_x_43:
[----:B------:R-:W-:Y:S01]  /*1f30*/  UISETP.NE.AND UP0, UPT, UR48, URZ, UPT ;  /* 0x000000ff3000728c */ /* 0x000fe2000bf05270 */
[----:B------:R-:W1:Y:S08]  /*1f40*/  S2UR UR48, SR_CgaCtaId ;  /* 0x00000000003079c3 */ /* 0x000e700000008800 */
[----:B------:R-:W-:Y:S05]  /*1f50*/  BRA.U UP0, `(.L_x_24) ;  /* 0x0000000100347547 */ /* 0x000fea000b800000 */
[----:B------:R-:W2:Y:S01]  /*1f60*/  S2R R0, SR_CgaCtaId ;  /* 0x0000000000007919 */ /* 0x000ea20000008800 */
[----:B------:R-:W-:-:S04]  /*1f70*/  MOV R2, 0x400 ;  /* 0x0000040000027802 */ /* 0x000fc80000000f00 */
[----:B--2---:R-:W-:Y:S02]  /*1f80*/  LEA R0, R0, R2, 0x18 ;  /* 0x0000000200007211 */ /* 0x004fe400078ec0ff */
[----:B------:R-:W-:-:S03]  /*1f90*/  SHF.L.U32 R2, R8, 0x1f, RZ ;  /* 0x0000001f08027819 */ /* 0x000fc600000006ff */
[----:B------:R-:W-:-:S04]  /*1fa0*/  IMAD R0, R9, 0x8, R0 ;  /* 0x0000000809007824 */ /* 0x000fc800078e0200 */
[----:B------:R-:W2:Y:S02]  /*1fb0*/  SYNCS.PHASECHK.TRANS64.TRYWAIT P0, [R0+URZ+0x3f0], R2 ;  /* 0x0003f002000075a7 */ /* 0x000ea400080011ff */
[----:B--2---:R-:W-:Y:S05]  /*1fc0*/  @!P0 BRA `(.L_x_25) ;  /* 0x0000006800b08947 */ /* 0x004fea0003800000 */
.L_x_153:
[----:B------:R-:W-:Y:S01]  /*1fd0*/  VIADD R9, R9, 0x1 ;  /* 0x0000000109097836 */ /* 0x000fe20000000000 */
[----:B------:R2:W-:Y:S04]  /*1fe0*/  SYNCS.ARRIVE.TRANS64.A1T0 RZ, [R0+URZ+0x3e0], RZ ;  /* 0x0003e0ff00ff79a7 */ /* 0x0005e800081000ff */
[----:B------:R-:W-:-:S04]  /*1ff0*/  ISETP.NE.AND P0, PT, R9, 0x2, PT ;  /* 0x000000020900780c */ /* 0x000fc80003f05270 */
[----:B------:R-:W-:Y:S02]  /*2000*/  SEL R9, R9, RZ, P0 ;  /* 0x000000ff09097207 */ /* 0x000fe40000000000 */
[----:B--2---:R-:W-:-:S04]  /*2010*/  SEL R0, RZ, 0x1, P0 ;  /* 0x00000001ff007807 */ /* 0x004fc80000000000 */
[----:B------:R-:W-:-:S07]  /*2020*/  LOP3.LUT R8, R8, R0, RZ, 0x3c, !PT ;  /* 0x0000000008087212 */ /* 0x000fce00078e3cff */
.L_x_24:
[----:B------:R-:W-:Y:S01]  /*2030*/  UMOV UR6, 0x400 ;  /* 0x0000040000067882 */ /* 0x000fe20000000000 */
[----:B------:R-:W-:Y:S01]  /*2040*/  SHF.L.U32 R0, R12, 0x1f, RZ ;  /* 0x0000001f0c007819 */ /* 0x000fe200000006ff */
[----:B-1----:R-:W-:Y:S02]  /*2050*/  ULEA UR6, UR48, UR6, 0x18 ;  /* 0x0000000630067291 */ /* 0x002fe4000f8ec0ff */
[----:B------:R-:W-:Y:S02]  /*2060*/  UISETP.GE.U32.AND UP0, UPT, UR50, 0x3f, UPT ;  /* 0x0000003f3200788c */ /* 0x000fe4000bf06070 */
[----:B------:R-:W-:Y:S02]  /*2070*/  ULEA UR4, UR5, UR6, 0x3 ;  /* 0x0000000605047291 */ /* 0x000fe4000f8e18ff */
[----:B------:R-:W-:Y:S02]  /*2080*/  ULEA UR11, UR45, UR49, 0x1 ;  /* 0x000000312d0b7291 */ /* 0x000fe4000f8e08ff */
[----:B------:R-:W-:-:S02]  /*2090*/  ULEA UR35, UR46, UR44, 0x6 ;  /* 0x0000002c2e237291 */ /* 0x000fc4000f8e30ff */
[----:B------:R-:W-:Y:S01]  /*20a0*/  USHF.L.U32 UR11, UR11, 0x5, URZ ;  /* 0x000000050b0b7899 */ /* 0x000fe200080006ff */
[----:B------:R-:W-:Y:S02]  /*20b0*/  UMOV UR13, URZ ;  /* 0x000000ff000d7c82 */ /* 0x000fe40008000000 */
[----:B------:R1:W2:Y:S01]  /*20c0*/  SYNCS.PHASECHK.TRANS64.TRYWAIT P0, [UR4+0x1b0], R0 ;  /* 0x0001b000ff0075a7 */ /* 0x0002a20008001104 */
[----:B------:R-:W-:Y:S08]  /*20d0*/  BRA.U !UP0, `(.L_x_26) ;  /* 0x0000000108c47547 */ /* 0x000ff0000b800000 */
[----:B------:R-:W-:Y:S01]  /*20e0*/  UMOV UR7, URZ ;  /* 0x000000ff00077c82 */ /* 0x000fe20008000000 */
[----:B------:R-:W-:-:S05]  /*20f0*/  UMOV UR4, UR5 ;  /* 0x0000000500047c82 */ /* 0x000fca0008000000 */
.L_x_32:
[----:B------:R-:W-:Y:S01]  /*2100*/  ULEA UR33, UR4, UR6, 0x3 ;  /* 0x0000000604217291 */ /* 0x000fe2000f8e18ff */
[----:B------:R-:W-:Y:S01]  /*2110*/  @!P3 MOV R2, 0x1000 ;  /* 0x000010000002b802 */ /* 0x000fe20000000f00 */
[----:B--2-4-:R-:W-:Y:S10]  /*2120*/  @P0 BRA `(.L_x_27) ;  /* 0x00000000000c0947 */ /* 0x014ff40003800000 */
[----:B------:R-:W-:-:S04]  /*2130*/  SHF.L.U32 R3, R12, 0x1f, RZ ;  /* 0x0000001f0c037819 */ /* 0x000fc800000006ff */
[----:B------:R-:W2:Y:S02]  /*2140*/  SYNCS.PHASECHK.TRANS64.TRYWAIT P0, [UR33+0x1b0], R3 ;  /* 0x0001b003ff0075a7 */ /* 0x000ea40008001121 */
[----:B--2---:R-:W-:Y:S05]  /*2150*/  @!P0 BRA `(.L_x_28) ;  /* 0x0000006800608947 */ /* 0x004fea0003800000 */
.L_x_27:
[----:B------:R2:W-:Y:S01]  /*2160*/  @!P3 SYNCS.ARRIVE.TRANS64 RZ, [UR33], R2 ;  /* 0x00000002ffffb9a7 */ /* 0x0005e20008000021 */
[----:B------:R-:W-:-:S04]  /*2170*/  ULOP3.LUT UR5, UR26, 0x2, URZ, 0xfc, !UPT ;  /* 0x000000021a057892 */ /* 0x000fc8000f8efcff */
[----:B------:R-:W-:-:S09]  /*2180*/  UISETP.NE.AND UP0, UPT, UR5, 0x2, UPT ;  /* 0x000000020500788c */ /* 0x000fd2000bf05270 */
[----:B------:R-:W-:Y:S05]  /*2190*/  BRA.U UP0, `(.L_x_29) ;  /* 0x0000000100047547 */ /* 0x000fea000b800000 */
[----:B------:R-:W-:Y:S05]  /*21a0*/  BPT.TRAP 0x1 ;  /* 0x000000040000795c */ /* 0x000fea0000300000 */
.L_x_29:
[----:B------:R-:W-:Y:S04]  /*21b0*/  BSSY.RECONVERGENT B0, `(.L_x_30) ;  /* 0x0000003000007945 */ /* 0x000fe80003800200 */
[----:B------:R-:W-:Y:S05]  /*21c0*/  @P2 BRA `(.L_x_31) ;  /* 0x0000000000042947 */ /* 0x000fea0003800000 */
[----:B------:R-:W-:Y:S05]  /*21d0*/  BPT.TRAP 0x1 ;  /* 0x000000040000795c */ /* 0x000fea0000300000 */
.L_x_31:
[----:B------:R-:W-:Y:S05]  /*21e0*/  BSYNC.RECONVERGENT B0 ;  /* 0x0000000000007941 */ /* 0x000fea0003800200 */
.L_x_30:
[----:B------:R-:W-:Y:S02]  /*21f0*/  UIADD3 UR5, UPT, UPT, UR4, 0x1, URZ ;  /* 0x0000000104057890 */ /* 0x000fe4000fffe0ff */
[----:B------:R-:W-:Y:S02]  /*2200*/  USHF.L.U32 UR4, UR4, 0xb, URZ ;  /* 0x0000000b04047899 */ /* 0x000fe400080006ff */
[----:B------:R-:W-:Y:S02]  /*2210*/  UISETP.NE.AND UP0, UPT, UR5, 0x36, UPT ;  /* 0x000000360500788c */ /* 0x000fe4000bf05270 */
[----:B------:R-:W-:Y:S02]  /*2220*/  USHF.L.U32 UR34, UR7, 0x5, URZ ;  /* 0x0000000507227899 */ /* 0x000fe400080006ff */
[----:B------:R-:W-:Y:S02]  /*2230*/  USEL UR9, URZ, 0x1, UP0 ;  /* 0x00000001ff097887 */ /* 0x000fe40008000000 */
[----:B------:R-:W-:-:S02]  /*2240*/  USEL UR5, UR5, URZ, UP0 ;  /* 0x000000ff05057287 */ /* 0x000fc40008000000 */
[----:B------:R-:W-:Y:S02]  /*2250*/  UIADD3 UR14, UP0, UPT, UR30, 0x180, URZ ;  /* 0x000001801e0e7890 */ /* 0x000fe4000ff1e0ff */
[----:B------:R-:W-:Y:S01]  /*2260*/  ULEA UR8, UR5, UR6, 0x3 ;  /* 0x0000000605087291 */ /* 0x000fe2000f8e18ff */
[----:B------:R-:W-:Y:S01]  /*2270*/  LOP3.LUT R12, R12, UR9, RZ, 0x3c, !PT ;  /* 0x000000090c0c7c12 */ /* 0x000fe2000f8e3cff */
[----:B------:R-:W-:Y:S02]  /*2280*/  UIADD3 UR7, UPT, UPT, UR7, 0x1, URZ ;  /* 0x0000000107077890 */ /* 0x000fe4000fffe0ff */
[----:B------:R-:W-:Y:S01]  /*2290*/  UIADD3 UR16, UP1, UPT, UR30, 0x80, URZ ;  /* 0x000000801e107890 */ /* 0x000fe2000ff3e0ff */
[----:B-1----:R-:W-:Y:S01]  /*22a0*/  SHF.L.U32 R0, R12, 0x1f, RZ ;  /* 0x0000001f0c007819 */ /* 0x002fe200000006ff */
[----:B------:R-:W-:Y:S02]  /*22b0*/  ULOP3.LUT UR32, UR28, UR4, URZ, 0xfc, !UPT ;  /* 0x000000041c207292 */ /* 0x000fe4000f8efcff */
[----:B------:R-:W-:Y:S01]  /*22c0*/  UIADD3.X UR15, UPT, UPT, URZ, UR31, URZ, UP0, !UPT ;  /* 0x0000001fff0f7290 */ /* 0x000fe200087fe4ff */
[----:B------:R3:W4:Y:S01]  /*22d0*/  SYNCS.PHASECHK.TRANS64.TRYWAIT P0, [UR8+0x1b0], R0 ;  /* 0x0001b000ff0075a7 */ /* 0x0007220008001108 */
[----:B------:R-:W-:-:S02]  /*22e0*/  ULOP3.LUT UR8, UR27, UR4, URZ, 0xfc, !UPT ;  /* 0x000000041b087292 */ /* 0x000fc4000f8efcff */
[----:B------:R-:W-:Y:S02]  /*22f0*/  UISETP.NE.AND UP0, UPT, UR7, UR25, UPT ;  /* 0x000000190700728c */ /* 0x000fe4000bf05270 */
[----:B------:R-:W-:Y:S02]  /*2300*/  UIADD3.X UR17, UPT, UPT, URZ, UR31, URZ, UP1, !UPT ;  /* 0x0000001fff117290 */ /* 0x000fe40008ffe4ff */
[----:B------:R-:W-:Y:S02]  /*2310*/  UIADD3 UR32, UPT, UPT, UR6, 0x2800, UR32 ;  /* 0x0000280006207890 */ /* 0x000fe4000fffe020 */
[----:B------:R-:W-:Y:S02]  /*2320*/  UPRMT UR13, URZ, 0x5410, UR24 ;  /* 0x00005410ff0d7896 */ /* 0x000fe40008000018 */
[----:B------:R-:W-:Y:S02]  /*2330*/  UIADD3 UR8, UPT, UPT, UR6, 0x1d800, UR8 ;  /* 0x0001d80006087890 */ /* 0x000fe4000fffe008 */
[----:B------:R-:W-:Y:S01]  /*2340*/  UPRMT UR4, URZ, 0x5410, UR21 ;  /* 0x00005410ff047896 */ /* 0x000fe20008000015 */
[----:B------:R-:W-:Y:S01]  /*2350*/  UMOV UR18, 0x0 ;  /* 0x0000000000127882 */ /* 0x000fe20000000000 */
[----:B------:R-:W-:Y:S01]  /*2360*/  UMOV UR19, 0x10000000 ;  /* 0x1000000000137882 */ /* 0x000fe20000000000 */
[----:B------:R-:W-:Y:S01]  /*2370*/  UMOV UR12, UR36 ;  /* 0x00000024000c7c82 */ /* 0x000fe20008000000 */
[----:B------:R-:W-:Y:S01]  /*2380*/  UMOV UR9, UR33 ;  /* 0x0000002100097c82 */ /* 0x000fe20008000000 */
[----:B------:R-:W-:Y:S01]  /*2390*/  UMOV UR10, UR34 ;  /* 0x00000022000a7c82 */ /* 0x000fe20008000000 */
[----:B------:R1:W-:Y:S03]  /*23a0*/  UTMALDG.3D.MULTICAST [UR32], [UR16], UR13, desc[UR18] ;  /* 0x00001220100073b4 */ /* 0x0003e6000801180d */
[----:B------:R2:W-:Y:S01]  /*23b0*/  UTMALDG.3D.MULTICAST [UR8], [UR14], UR4, desc[UR18] ;  /* 0x000012080e0073b4 */ /* 0x0005e20008011804 */
[----:B-1----:R-:W-:Y:S01]  /*23c0*/  UMOV UR13, UR25 ;  /* 0x00000019000d7c82 */ /* 0x002fe20008000000 */
[----:B--2---:R-:W-:Y:S01]  /*23d0*/  UMOV UR4, UR5 ;  /* 0x0000000500047c82 */ /* 0x004fe20008000000 */
[----:B---3--:R-:W-:Y:S05]  /*23e0*/  BRA.U UP0, `(.L_x_32) ;  /* 0xfffffffd00447547 */ /* 0x008fea000b83ffff */
.L_x_26:
[----:B------:R-:W-:Y:S01]  /*23f0*/  ULEA UR4, UR5, UR6, 0x3 ;  /* 0x0000000605047291 */ /* 0x000fe2000f8e18ff */
[----:B-1----:R-:W-:Y:S01]  /*2400*/  SHF.L.U32 R0, R12, 0x1f, RZ ;  /* 0x0000001f0c007819 */ /* 0x002fe200000006ff */
[----:B------:R-:W-:Y:S01]  /*2410*/  @!P1 SYNCS.ARRIVE.TRANS64.A1T0 RZ, [UR6+0x378], RZ ;  /* 0x000378ffffff99a7 */ /* 0x000fe20008100006 */
[----:B------:R-:W-:-:S06]  /*2420*/  UISETP.GT.AND UP0, UPT, UR43, UR42, UPT ;  /* 0x0000002a2b00728c */ /* 0x000fcc000bf04270 */
[----:B--2-4-:R1:W2:Y:S03]  /*2430*/  SYNCS.PHASECHK.TRANS64.TRYWAIT P0, [UR4+0x1b0], R0 ;  /* 0x0001b000ff0075a7 */ /* 0x0142a60008001104 */
[----:B------:R-:W-:Y:S05]  /*2440*/  BRA.U !UP0, `(.L_x_33) ;  /* 0x0000000108c87547 */ /* 0x000fea000b800000 */
[----:B------:R-:W-:Y:S01]  /*2450*/  UIADD3 UR29, UPT, UPT, UR47, UR13, URZ ;  /* 0x0000000d2f1d7290 */ /* 0x000fe2000fffe0ff */
[----:B------:R-:W-:-:S11]  /*2460*/  UMOV UR4, UR5 ;  /* 0x0000000500047c82 */ /* 0x000fd60008000000 */
.L_x_39:
[----:B------:R-:W-:Y:S01]  /*2470*/  ULEA UR17, UR4, UR6, 0x3 ;  /* 0x0000000604117291 */ /* 0x000fe2000f8e18ff */
[----:B--2---:R-:W-:Y:S01]  /*2480*/  @!P3 MOV R2, 0x1000 ;  /* 0x000010000002b802 */ /* 0x004fe20000000f00 */
[----:B--2-4-:R-:W-:Y:S10]  /*2490*/  @P0 BRA `(.L_x_34) ;  /* 0x00000000000c0947 */ /* 0x014ff40003800000 */
[----:B------:R-:W-:-:S04]  /*24a0*/  SHF.L.U32 R3, R12, 0x1f, RZ ;  /* 0x0000001f0c037819 */ /* 0x000fc800000006ff */
[----:B------:R-:W2:Y:S02]  /*24b0*/  SYNCS.PHASECHK.TRANS64.TRYWAIT P0, [UR17+0x1b0], R3 ;  /* 0x0001b003ff0075a7 */ /* 0x000ea40008001111 */
[----:B--2---:R-:W-:Y:S05]  /*24c0*/  @!P0 BRA `(.L_x_35) ;  /* 0x00000064009c8947 */ /* 0x004fea0003800000 */
.L_x_34:
[----:B------:R2:W-:Y:S01]  /*24d0*/  @!P3 SYNCS.ARRIVE.TRANS64 RZ, [UR17], R2 ;  /* 0x00000002ffffb9a7 */ /* 0x0005e20008000011 */
[----:B------:R-:W-:-:S04]  /*24e0*/  ULOP3.LUT UR5, UR26, 0x2, URZ, 0xfc, !UPT ;  /* 0x000000021a057892 */ /* 0x000fc8000f8efcff */
[----:B------:R-:W-:-:S09]  /*24f0*/  UISETP.NE.AND UP0, UPT, UR5, 0x2, UPT ;  /* 0x000000020500788c */ /* 0x000fd2000bf05270 */
[----:B------:R-:W-:Y:S05]  /*2500*/  BRA.U UP0, `(.L_x_36) ;  /* 0x0000000100047547 */ /* 0x000fea000b800000 */
[----:B------:R-:W-:Y:S05]  /*2510*/  BPT.TRAP 0x1 ;  /* 0x000000040000795c */ /* 0x000fea0000300000 */
.L_x_36:
[----:B------:R-:W-:Y:S04]  /*2520*/  BSSY.RECONVERGENT B0, `(.L_x_37) ;  /* 0x0000003000007945 */ /* 0x000fe80003800200 */
[----:B------:R-:W-:Y:S05]  /*2530*/  @P2 BRA `(.L_x_38) ;  /* 0x0000000000042947 */ /* 0x000fea0003800000 */
[----:B------:R-:W-:Y:S05]  /*2540*/  BPT.TRAP 0x1 ;  /* 0x000000040000795c */ /* 0x000fea0000300000 */
.L_x_38:
[----:B------:R-:W-:Y:S05]  /*2550*/  BSYNC.RECONVERGENT B0 ;  /* 0x0000000000007941 */ /* 0x000fea0003800200 */
.L_x_37:
        /* <DEDUP_REMOVED lines=17> */
[----:B------:R-:W-:Y:S02]  /*2670*/  UIADD3 UR16, UPT, UPT, UR6, 0x2800, UR16 ;  /* 0x0000280006107890 */ /* 0x000fe4000fffe010 */
[----:B------:R-:W-:Y:S02]  /*2680*/  UIADD3.X UR15, UPT, UPT, URZ, UR31, URZ, UP1, !UPT ;  /* 0x0000001fff0f7290 */ /* 0x000fe40008ffe4ff */
        /* <DEDUP_REMOVED lines=8> */
[----:B------:R-:W-:Y:S01]  /*2710*/  UMOV UR9, UR17 ;  /* 0x0000001100097c82 */ /* 0x000fe20008000000 */
[----:B------:R-:W-:Y:S01]  /*2720*/  UMOV UR10, UR18 ;  /* 0x00000012000a7c82 */ /* 0x000fe20008000000 */
[----:B------:R-:W-:Y:S01]  /*2730*/  UTMALDG.3D.MULTICAST [UR16], [UR14], UR7, desc[UR32] ;  /* 0x000020100e0073b4 */ /* 0x000fe20008011807 */
[----:B------:R1:W-:Y:S02]  /*2740*/  UTMALDG.3D.MULTICAST [UR8], [UR22], UR4, desc[UR32] ;  /* 0x00002008160073b4 */ /* 0x0003e40008011804 */
[----:B-1----:R-:W-:Y:S01]  /*2750*/  UMOV UR4, UR5 ;  /* 0x0000000500047c82 */ /* 0x002fe20008000000 */
[----:B---3--:R-:W-:Y:S05]  /*2760*/  BRA.U UP0, `(.L_x_39) ;  /* 0xfffffffd00407547 */ /* 0x008fea000b83ffff */
.L_x_33:
[C---:B------:R-:W-:Y:S01]  /*2770*/  LEA R3, R11.reuse, UR6, 0x3 ;  /* 0x000000060b037c11 */ /* 0x040fe2000f8e18ff */
[----:B------:R-:W-:Y:S01]  /*2780*/  NOP ;  /* 0x0000000000007918 */ /* 0x000fe20000000000 */
[----:B-1----:R-:W-:Y:S02]  /*2790*/  SHF.L.U32 R0, R10, 0x1f, RZ ;  /* 0x0000001f0a007819 */ /* 0x002fe400000006ff */
[----:B------:R-:W-:Y:S02]  /*27a0*/  LEA R4, R11, UR6, 0x4 ;  /* 0x000000060b047c11 */ /* 0x000fe4000f8e20ff */
[----:B--2-4-:R-:W1:Y:S02]  /*27b0*/  SYNCS.PHASECHK.TRANS64.TRYWAIT P0, [R3+URZ+0x380], R0 ;  /* 0x00038000030075a7 */ /* 0x014e6400080011ff */
[----:B-1----:R-:W-:Y:S05]  /*27c0*/  @!P0 BRA `(.L_x_40) ;  /* 0x0000006000f48947 */ /* 0x002fea0003800000 */
.L_x_156:
[----:B------:R-:W2:Y:S01]  /*27d0*/  LDS.128 R4, [R4+0x410] ;  /* 0x0004100004047984 */ /* 0x000ea20000000c00 */
[----:B------:R-:W-:Y:S01]  /*27e0*/  UISETP.GE.AND UP0, UPT, UR40, 0x1, UPT ;  /* 0x000000012800788c */ /* 0x000fe2000bf06270 */
[----:B------:R-:W-:Y:S01]  /*27f0*/  @!PT LDS RZ, [RZ] ;  /* 0x00000000fffff984 */ /* 0x000fe20000000800 */
[----:B------:R-:W-:Y:S01]  /*2800*/  @!PT LDS RZ, [RZ] ;  /* 0x00000000fffff984 */ /* 0x000fe20000000800 */
[----:B------:R-:W-:Y:S01]  /*2810*/  @!PT LDS RZ, [RZ] ;  /* 0x00000000fffff984 */ /* 0x000fe20000000800 */
[----:B------:R-:W-:Y:S01]  /*2820*/  @!PT LDS RZ, [RZ] ;  /* 0x00000000fffff984 */ /* 0x000fe20000000800 */
[----:B------:R3:W-:Y:S06]  /*2830*/  MEMBAR.ALL.CTA ;  /* 0x0000000000007992 */ /* 0x0007ec0000008000 */
[----:B---3--:R-:W3:Y:S01]  /*2840*/  FENCE.VIEW.ASYNC.S ;  /* 0x00000000000073c6 */ /* 0x008ee20000000000 */
[----:B--2---:R-:W-:-:S13]  /*2850*/  LOP3.LUT P0, RZ, R6, 0x1, RZ, 0xc0, !PT ;  /* 0x0000000106ff7812 */ /* 0x004fda000780c0ff */
[----:B---3--:R-:W-:Y:S01]  /*2860*/  VOTEU.ANY UP1, P0 ;  /* 0x0000000000ff7886 */ /* 0x008fe20000020100 */
[----:B------:R-:W-:-:S13]  /*2870*/  PLOP3.LUT P0, PT, PT, PT, UP1, 0x80, 0x8 ;  /* 0x000000000008781c */ /* 0x000fda0003f0f018 */
[----:B-1----:R-:W-:Y:S02]  /*2880*/  @P0 LOP3.LUT R0, R5, 0xffff, RZ, 0xc0, !PT ;  /* 0x0000ffff05000812 */ /* 0x002fe400078ec0ff */
[----:B------:R-:W-:Y:S02]  /*2890*/  @P0 MOV R2, R4 ;  /* 0x0000000400020202 */ /* 0x000fe40000000f00 */
[----:B------:R-:W-:Y:S01]  /*28a0*/  @P0 R2UR UR7, R0 ;  /* 0x00000000000702ca */ /* 0x000fe200000e0000 */
[----:B------:R-:W-:Y:S01]  /*28b0*/  VIADD R0, R3, 0x390 ;  /* 0x0000039003007836 */ /* 0x000fe20000000000 */
[----:B------:R-:W-:Y:S02]  /*28c0*/  @P0 SHF.R.U32.HI R4, RZ, 0x10, R5 ;  /* 0x00000010ff040819 */ /* 0x000fe40000011605 */
[----:B------:R-:W-:Y:S02]  /*28d0*/  @P0 R2UR UR8, R2 ;  /* 0x00000000020802ca */ /* 0x000fe400000e0000 */
[----:B------:R-:W-:-:S02]  /*28e0*/  PRMT R0, RZ, 0x654, R0 ;  /* 0x00000654ff007816 */ /* 0x000fc40000000000 */
[----:B------:R-:W-:Y:S02]  /*28f0*/  @P0 R2UR UR4, R4 ;  /* 0x00000000040402ca */ /* 0x000fe400000e0000 */
[----:B------:R1:W-:Y:S03]  /*2900*/  SYNCS.ARRIVE.TRANS64.RED.A1T0 RZ, [R0+URZ], RZ ;  /* 0x000000ff00ff79a7 */ /* 0x0003e600081004ff */
[----:B------:R-:W-:-:S04]  /*2910*/  @UP1 UMOV UR37, UR7 ;  /* 0x0000000700251c82 */ /* 0x000fc80008000000 */
[----:B------:R-:W-:-:S04]  /*2920*/  @UP1 UMOV UR38, UR8 ;  /* 0x0000000800261c82 */ /* 0x000fc80008000000 */
[----:B------:R-:W-:Y:S01]  /*2930*/  @UP1 UMOV UR36, UR4 ;  /* 0x0000000400241c82 */ /* 0x000fe20008000000 */
[----:B------:R-:W-:Y:S05]  /*2940*/  BRA.U !UP0, `(.L_x_41) ;  /* 0x0000000108d47547 */ /* 0x000fea000b800000 */
[----:B------:R-:W2:Y:S01]  /*2950*/  LDCU.128 UR12, c[0x0][0xb10] ;  /* 0x00016200ff0c77ac */ /* 0x000ea20008000c00 */
[----:B------:R-:W3:Y:S01]  /*2960*/  LDCU UR29, c[0x0][0xb20] ;  /* 0x00016400ff1d77ac */ /* 0x000ee20008000800 */
[----:B------:R-:W4:Y:S01]  /*2970*/  LDCU UR20, c[0x0][0xb0c] ;  /* 0x00016180ff1477ac */ /* 0x000f220008000800 */
[----:B------:R-:W1:Y:S01]  /*2980*/  LDCU.64 UR10, c[0x0][0xb28] ;  /* 0x00016500ff0a77ac */ /* 0x000e620008000a00 */
[----:B------:R-:W-:Y:S02]  /*2990*/  UISETP.NE.AND UP3, UPT, UR40, 0x1, UPT ;  /* 0x000000012800788c */ /* 0x000fe4000bf65270 */
[----:B--2---:R-:W-:Y:S02]  /*29a0*/  UIMAD.WIDE.U32 UR16, UR39, UR15, URZ ;  /* 0x0000000f271072a5 */ /* 0x004fe4000f8e00ff */
[----:B------:R-:W-:Y:S02]  /*29b0*/  UIMAD.WIDE.U32 UR8, UR41, UR12, URZ ;  /* 0x0000000c290872a5 */ /* 0x000fe4000f8e00ff */
[----:B------:R-:W-:-:S02]  /*29c0*/  UISETP.NE.AND UP0, UPT, UR14, 0x1, UPT ;  /* 0x000000010e00788c */ /* 0x000fc4000bf05270 */
[----:B------:R-:W-:Y:S01]  /*29d0*/  UIMAD.WIDE.U32 UR22, UR37, UR15, URZ ;  /* 0x0000000f251672a5 */ /* 0x000fe2000f8e00ff */
[----:B------:R-:W-:Y:S02]  /*29e0*/  UMOV UR16, UR17 ;  /* 0x0000001100107c82 */ /* 0x000fe40008000000 */
[----:B------:R-:W-:Y:S01]  /*29f0*/  UMOV UR8, UR9 ;  /* 0x0000000900087c82 */ /* 0x000fe20008000000 */
[----:B---3--:R-:W-:Y:S02]  /*2a00*/  USHF.R.U32.HI UR16, URZ, UR29, UR16 ;  /* 0x0000001dff107299 */ /* 0x008fe40008011610 */
[----:B----4-:R-:W-:Y:S02]  /*2a10*/  UISETP.NE.AND UP2, UPT, UR20, 0x1, UPT ;  /* 0x000000011400788c */ /* 0x010fe4000bf45270 */
[----:B------:R-:W-:Y:S02]  /*2a20*/  USHF.R.U32.HI UR8, URZ, UR13, UR8 ;  /* 0x0000000dff087299 */ /* 0x000fe40008011608 */
[----:B------:R-:W-:-:S02]  /*2a30*/  USEL UR7, UR39, UR16, !UP0 ;  /* 0x0000001027077287 */ /* 0x000fc4000c000000 */
[----:B------:R-:W-:Y:S02]  /*2a40*/  USEL UR8, UR41, UR8, !UP2 ;  /* 0x0000000829087287 */ /* 0x000fe4000d000000 */
[----:B-1----:R-:W-:Y:S01]  /*2a50*/  UIMAD.WIDE.U32 UR16, UR7, UR10, URZ ;  /* 0x0000000a071072a5 */ /* 0x002fe2000f8e00ff */
[----:B------:R-:W-:Y:S01]  /*2a60*/  UMOV UR4, UR23 ;  /* 0x0000001700047c82 */ /* 0x000fe20008000000 */
[----:B------:R-:W-:Y:S02]  /*2a70*/  UIMAD.WIDE.U32 UR18, UR38, UR12, URZ ;  /* 0x0000000c261272a5 */ /* 0x000fe4000f8e00ff */
[----:B------:R-:W-:-:S03]  /*2a80*/  UIMAD.WIDE.U32 UR22, UR8, UR10, URZ ;  /* 0x0000000a081672a5 */ /* 0x000fc6000f8e00ff */
[----:B------:R-:W-:Y:S01]  /*2a90*/  UMOV UR16, UR17 ;  /* 0x0000001100107c82 */ /* 0x000fe20008000000 */
[----:B------:R-:W-:Y:S02]  /*2aa0*/  USHF.R.U32.HI UR4, URZ, UR29, UR4 ;  /* 0x0000001dff047299 */ /* 0x000fe40008011604 */
[----:B------:R-:W-:Y:S01]  /*2ab0*/  @UP3 USHF.R.U32.HI UR7, URZ, UR11, UR16 ;  /* 0x0000000bff073299 */ /* 0x000fe20008011610 */
[----:B------:R-:W-:Y:S01]  /*2ac0*/  UMOV UR18, UR19 ;  /* 0x0000001300127c82 */ /* 0x000fe20008000000 */
[----:B------:R-:W-:Y:S01]  /*2ad0*/  UMOV UR22, UR23 ;  /* 0x0000001700167c82 */ /* 0x000fe20008000000 */
[----:B------:R-:W-:Y:S02]  /*2ae0*/  USHF.R.U32.HI UR13, URZ, UR13, UR18 ;  /* 0x0000000dff0d7299 */ /* 0x000fe40008011612 */
[----:B------:R-:W-:Y:S02]  /*2af0*/  USEL UR4, UR37, UR4, !UP0 ;  /* 0x0000000425047287 */ /* 0x000fe4000c000000 */
[----:B------:R-:W-:-:S02]  /*2b00*/  @UP3 USHF.R.U32.HI UR8, URZ, UR11, UR22 ;  /* 0x0000000bff083299 */ /* 0x000fc40008011616 */
[----:B------:R-:W-:Y:S02]  /*2b10*/  UIMAD UR9, UR40, UR7, URZ ;  /* 0x00000007280972a4 */ /* 0x000fe4000f8e02ff */
[----:B------:R-:W-:Y:S02]  /*2b20*/  USEL UR7, UR38, UR13, !UP2 ;  /* 0x0000000d26077287 */ /* 0x000fe4000d000000 */
[----:B------:R-:W-:Y:S02]  /*2b30*/  UIMAD UR12, UR40, UR8, URZ ;  /* 0x00000008280c72a4 */ /* 0x000fe4000f8e02ff */
[----:B------:R-:W-:Y:S02]  /*2b40*/  UISETP.GE.AND UP0, UPT, UR4, UR9, UPT ;  /* 0x000000090400728c */ /* 0x000fe4000bf06270 */
[----:B------:R-:W-:Y:S02]  /*2b50*/  UIMAD.WIDE.U32 UR16, UR4, UR10, URZ ;  /* 0x0000000a041072a5 */ /* 0x000fe4000f8e00ff */
[----:B------:R-:W-:-:S02]  /*2b60*/  UISETP.GE.OR UP0, UPT, UR7, UR12, UP0 ;  /* 0x0000000c0700728c */ /* 0x000fc40008706670 */
        /* <DEDUP_REMOVED lines=19> */
.L_x_41:
[----:B------:R-:W2:Y:S02]  /*2ca0*/  LDCU UR4, c[0x0][0xb30] ;  /* 0x00016600ff0477ac */ /* 0x000ea40008000800 */
[----:B--2---:R-:W-:-:S09]  /*2cb0*/  UISETP.NE.AND UP0, UPT, UR4, 0x1, UPT ;  /* 0x000000010400788c */ /* 0x004fd2000bf05270 */
[----:B------:R-:W-:Y:S05]  /*2cc0*/  BRA.U UP0, `(.L_x_42) ;  /* 0x0000000100447547 */ /* 0x000fea000b800000 */
        /* <DEDUP_REMOVED lines=17> */
.L_x_42:
[----:B------:R-:W-:Y:S01]  /*2de0*/  VIADD R11, R11, 0x1 ;  /* 0x000000010b0b7836 */ /* 0x000fe20000000000 */
[----:B------:R-:W-:Y:S01]  /*2df0*/  PLOP3.LUT P1, PT, PT, PT, PT, 0x80, 0x8 ;  /* 0x000000000008781c */ /* 0x000fe20003f2f070 */
[----:B------:R-:W-:Y:S02]  /*2e00*/  UIADD3 UR46, UPT, UPT, UR38, UR57, URZ ;  /* 0x00000039262e7290 */ /* 0x000fe4000fffe0ff */
[----:B------:R-:W-:Y:S01]  /*2e10*/  UIADD3 UR45, UPT, UPT, UR37, UR60, URZ ;  /* 0x0000003c252d7290 */ /* 0x000fe2000fffe0ff */
[----:B------:R-:W-:-:S04]  /*2e20*/  ISETP.NE.AND P0, PT, R11, 0x2, PT ;  /* 0x000000020b00780c */ /* 0x000fc80003f05270 */
[----:B-1----:R-:W-:Y:S02]  /*2e30*/  SEL R0, RZ, 0x1, P0 ;  /* 0x00000001ff007807 */ /* 0x002fe40000000000 */
[----:B------:R-:W-:Y:S02]  /*2e40*/  SEL R11, R11, RZ, P0 ;  /* 0x000000ff0b0b7207 */ /* 0x000fe40000000000 */
[----:B------:R-:W-:Y:S01]  /*2e50*/  LOP3.LUT R10, R10, R0, RZ, 0x3c, !PT ;  /* 0x000000000a0a7212 */ /* 0x000fe200078e3cff */
[----:B------:R-:W-:Y:S06]  /*2e60*/  BRA.U UP1, `(.L_x_43) ;  /* 0xfffffff101307547 */ /* 0x000fec000b83ffff */
[----:B------:R-:W-:Y:S01]  /*2e70*/  UIADD3 UR7, UPT, UPT, UR6, 0x1b0, URZ ;  /* 0x000001b006077890 */ /* 0x000fe2000fffe0ff */
[----:B------:R-:W-:-:S03]  /*2e80*/  SHF.L.U32 R2, R12, 0x1f, RZ ;  /* 0x0000001f0c027819 */ /* 0x000fc600000006ff */
[----:B------:R-:W-:-:S09]  /*2e90*/  ULEA UR4, UR5, UR7, 0x3 ;  /* 0x0000000705047291 */ /* 0x000fd2000f8e18ff */
[----:B------:R-:W1:Y:S02]  /*2ea0*/  SYNCS.PHASECHK.TRANS64.TRYWAIT P0, [UR4], R2 ;  /* 0x00000002ff0075a7 */ /* 0x000e640008001104 */
[----:B-1----:R-:W-:Y:S05]  /*2eb0*/  @!P0 BRA `(.L_x_44) ;  /* 0x0000005c004c8947 */ /* 0x002fea0003800000 */
.L_x_158:
[----:B------:R-:W-:-:S04]  /*2ec0*/  UIADD3 UR4, UPT, UPT, UR5, 0x1, URZ ;  /* 0x0000000105047890 */ /* 0x000fc8000fffe0ff */
[----:B------:R-:W-:-:S04]  /*2ed0*/  UISETP.NE.AND UP0, UPT, UR4, 0x36, UPT ;  /* 0x000000360400788c */ /* 0x000fc8000bf05270 */
[----:B------:R-:W-:Y:S02]  /*2ee0*/  USEL UR6, URZ, 0x1, UP0 ;  /* 0x00000001ff067887 */ /* 0x000fe40008000000 */
[----:B------:R-:W-:-:S04]  /*2ef0*/  USEL UR4, UR4, URZ, UP0 ;  /* 0x000000ff04047287 */ /* 0x000fc80008000000 */
[----:B------:R-:W-:Y:S01]  /*2f00*/  ULEA UR5, UR4, UR7, 0x3 ;  /* 0x0000000704057291 */ /* 0x000fe2000f8e18ff */
[----:B-1----:R-:W-:-:S04]  /*2f10*/  LOP3.LUT R2, R12, UR6, RZ, 0x3c, !PT ;  /* 0x000000060c027c12 */ /* 0x002fc8000f8e3cff */
[----:B------:R-:W-:-:S04]  /*2f20*/  SHF.L.U32 R3, R2, 0x1f, RZ ;  /* 0x0000001f02037819 */ /* 0x000fc800000006ff */
[----:B------:R-:W1:Y:S02]  /*2f30*/  SYNCS.PHASECHK.TRANS64.TRYWAIT P0, [UR5], R3 ;  /* 0x00000003ff0075a7 */ /* 0x000e640008001105 */
[----:B-1----:R-:W-:Y:S05]  /*2f40*/  @!P0 BRA `(.L_x_45) ;  /* 0x0000005c00408947 */ /* 0x002fea0003800000 */
.L_x_160:
[----:B------:R-:W-:-:S04]  /*2f50*/  UIADD3 UR4, UPT, UPT, UR4, 0x1, URZ ;  /* 0x0000000104047890 */ /* 0x000fc8000fffe0ff */
[----:B------:R-:W-:-:S04]  /*2f60*/  UISETP.NE.AND UP0, UPT, UR4, 0x36, UPT ;  /* 0x000000360400788c */ /* 0x000fc8000bf05270 */
[----:B------:R-:W-:Y:S02]  /*2f70*/  USEL UR6, URZ, 0x1, UP0 ;  /* 0x00000001ff067887 */ /* 0x000fe40008000000 */
[----:B------:R-:W-:-:S04]  /*2f80*/  USEL UR4, UR4, URZ, UP0 ;  /* 0x000000ff04047287 */ /* 0x000fc80008000000 */
[----:B------:R-:W-:Y:S01]  /*2f90*/  ULEA UR5, UR4, UR7, 0x3 ;  /* 0x0000000704057291 */ /* 0x000fe2000f8e18ff */
[----:B------:R-:W-:-:S04]  /*2fa0*/  LOP3.LUT R2, R2, UR6, RZ, 0x3c, !PT ;  /* 0x0000000602027c12 */ /* 0x000fc8000f8e3cff */
[----:B-1----:R-:W-:-:S04]  /*2fb0*/  SHF.L.U32 R3, R2, 0x1f, RZ ;  /* 0x0000001f02037819 */ /* 0x002fc800000006ff */
[----:B------:R-:W1:Y:S02]  /*2fc0*/  SYNCS.PHASECHK.TRANS64.TRYWAIT P0, [UR5], R3 ;  /* 0x00000003ff0075a7 */ /* 0x000e640008001105 */
[----:B-1----:R-:W-:Y:S05]  /*2fd0*/  @!P0 BRA `(.L_x_46) ;  /* 0x0000005c00348947 */ /* 0x002fea0003800000 */
.L_x_162:
        /* <DEDUP_REMOVED lines=9> */
.L_x_164:
        /* <DEDUP_REMOVED lines=9> */
.L_x_166:
        /* <DEDUP_REMOVED lines=9> */
.L_x_168:
        /* <DEDUP_REMOVED lines=9> */
.L_x_170:
        /* <DEDUP_REMOVED lines=9> */
.L_x_172:
        /* <DEDUP_REMOVED lines=9> */
.L_x_174:
        /* <DEDUP_REMOVED lines=9> */
.L_x_176:
        /* <DEDUP_REMOVED lines=9> */
.L_x_178:
        /* <DEDUP_REMOVED lines=9> */
.L_x_180:
        /* <DEDUP_REMOVED lines=9> */
.L_x_182:
        /* <DEDUP_REMOVED lines=9> */
.L_x_184:
        /* <DEDUP_REMOVED lines=9> */
.L_x_186:
        /* <DEDUP_REMOVED lines=9> */
.L_x_188:
        /* <DEDUP_REMOVED lines=9> */
.L_x_190:
        /* <DEDUP_REMOVED lines=9> */
.L_x_192:
        /* <DEDUP_REMOVED lines=9> */
.L_x_194:
        /* <DEDUP_REMOVED lines=9> */
.L_x_196:
        /* <DEDUP_REMOVED lines=9> */
.L_x_198:
        /* <DEDUP_REMOVED lines=9> */
.L_x_200:
        /* <DEDUP_REMOVED lines=9> */
.L_x_202:
        /* <DEDUP_REMOVED lines=9> */
.L_x_204:
        /* <DEDUP_REMOVED lines=9> */
.L_x_206:
        /* <DEDUP_REMOVED lines=9> */
.L_x_208:
        /* <DEDUP_REMOVED lines=9> */
.L_x_210:
        /* <DEDUP_REMOVED lines=9> */
.L_x_212:
        /* <DEDUP_REMOVED lines=9> */
.L_x_214:
        /* <DEDUP_REMOVED lines=9> */
.L_x_216:
        /* <DEDUP_REMOVED lines=9> */
.L_x_218:
        /* <DEDUP_REMOVED lines=9> */
.L_x_220:
        /* <DEDUP_REMOVED lines=9> */
.L_x_222:
        /* <DEDUP_REMOVED lines=9> */
.L_x_224:
        /* <DEDUP_REMOVED lines=9> */
.L_x_226:
        /* <DEDUP_REMOVED lines=9> */
.L_x_228:
        /* <DEDUP_REMOVED lines=9> */
.L_x_230:
        /* <DEDUP_REMOVED lines=9> */
.L_x_232:
        /* <DEDUP_REMOVED lines=9> */
.L_x_234:
        /* <DEDUP_REMOVED lines=9> */
.L_x_236:
        /* <DEDUP_REMOVED lines=9> */
.L_x_238:
        /* <DEDUP_REMOVED lines=9> */
.L_x_240:
        /* <DEDUP_REMOVED lines=9> */
.L_x_242:
        /* <DEDUP_REMOVED lines=9> */
.L_x_244:
        /* <DEDUP_REMOVED lines=9> */
.L_x_246:
        /* <DEDUP_REMOVED lines=9> */
.L_x_248:
        /* <DEDUP_REMOVED lines=9> */
.L_x_250:
        /* <DEDUP_REMOVED lines=9> */
.L_x_252:
        /* <DEDUP_REMOVED lines=9> */
.L_x_254:
        /* <DEDUP_REMOVED lines=9> */
.L_x_256:
        /* <DEDUP_REMOVED lines=9> */
.L_x_258:
        /* <DEDUP_REMOVED lines=9> */
.L_x_260:
        /* <DEDUP_REMOVED lines=9> */
.L_x_262:
[----:B------:R-:W-:-:S04]  /*4c00*/  UIADD3 UR4, UPT, UPT, UR4, 0x1, URZ ;  /* 0x0000000104047890 */ /* 0x000fc8000fffe0ff */
[----:B------:R-:W-:-:S04]  /*4c10*/  UISETP.NE.AND UP0, UPT, UR4, 0x36, UPT ;  /* 0x000000360400788c */ /* 0x000fc8000bf05270 */
[----:B------:R-:W-:Y:S02]  /*4c20*/  USEL UR5, URZ, 0x1, UP0 ;  /* 0x00000001ff057887 */ /* 0x000fe40008000000 */
[----:B------:R-:W-:-:S04]  /*4c30*/  USEL UR4, UR4, URZ, UP0 ;  /* 0x000000ff04047287 */ /* 0x000fc80008000000 */
[----:B------:R-:W-:Y:S01]  /*4c40*/  ULEA UR4, UR4, UR7, 0x3 ;  /* 0x0000000704047291 */ /* 0x000fe2000f8e18ff */
[----:B------:R-:W-:-:S04]  /*4c50*/  LOP3.LUT R2, R2, UR5, RZ, 0x3c, !PT ;  /* 0x0000000502027c12 */ /* 0x000fc8000f8e3cff */
[----:B------:R-:W-:Y:S01]  /*4c60*/  SHF.L.U32 R2, R2, 0x1f, RZ ;  /* 0x0000001f02027819 */ /* 0x000fe200000006ff */
[----:B-1----:R-:W-:-:S07]  /*4c70*/  IMAD.U32 R0, RZ, RZ, UR4 ;  /* 0x00000004ff007e24 */ /* 0x002fce000f8e00ff */
.L_x_97:
[----:B-1----:R1:W2:Y:S02]  /*4c80*/  SYNCS.PHASECHK.TRANS64.TRYWAIT P0, [R0+URZ], R2 ;  /* 0x00000002000075a7 */ /* 0x0022a400080011ff */
[----:B--2---:R-:W-:Y:S05]  /*4c90*/  @!P0 NANOSLEEP.SYNCS 0x989680 ;  /* 0x009896800000895d */ /* 0x004fea0003900000 */
[----:B------:R-:W2:Y:S02]  /*4ca0*/  @!P0 SYNCS.PHASECHK.TRANS64 P0, [R0+URZ], R2 ;  /* 0x00000002000085a7 */ /* 0x000ea400080010ff */
[----:B--2---:R-:W-:Y:S05]  /*4cb0*/  @P0 EXIT ;  /* 0x000000000000094d */ /* 0x004fea0003800000 */
[----:B------:R-:W-:Y:S05]  /*4cc0*/  BRA `(.L_x_97) ;  /* 0xfffffffc00ec7947 */ /* 0x000fea000383ffff */
.L_x_23:
[----:B------:R-:W-:-:S04]  /*4cd0*/  UISETP.NE.AND UP0, UPT, UR48, URZ, UPT ;  /* 0x000000ff3000728c */ /* 0x000fc8000bf05270 */
[----:B------:R-:W-:-:S09]  /*4ce0*/  UISETP.NE.OR UP0, UPT, UR22, 0x1, UP0 ;  /* 0x000000011600788c */ /* 0x000fd20008705670 */
[----:B------:R-:W-:Y:S05]  /*4cf0*/  BRA.U UP0, `(.L_x_98) ;  /* 0x0000000500487547 */ /* 0x000fea000b800000 */
[----:B------:R-:W-:Y:S01]  /*4d00*/  ISETP.GE.U32.AND P2, PT, R0, 0x4, PT ;  /* 0x000000040000780c */ /* 0x000fe20003f46070 */
[----:B------:R-:W-:Y:S01]  /*4d10*/  IMAD.MOV.U32 R12, RZ, RZ, 0x1 ;  /* 0x00000001ff0c7424 */ /* 0x000fe200078e00ff */
[----:B------:R-:W-:Y:S02]  /*4d20*/  CS2R R10, SRZ ;  /* 0x00000000000a7805 */ /* 0x000fe4000001ff00 */
[----:B------:R-:W-:Y:S01]  /*4d30*/  CS2R R8, SRZ ;  /* 0x0000000000087805 */ /* 0x000fe2000001ff00 */
[----:B------:R-:W-:Y:S01]  /*4d40*/  UMOV UR6, 0x400 ;  /* 0x0000040000067882 */ /* 0x000fe20000000000 */
[----:B------:R-:W-:Y:S01]  /*4d50*/  UMOV UR5, URZ ;  /* 0x000000ff00057c82 */ /* 0x000fe20008000000 */
[----:B------:R-:W-:-:S12]  /*4d60*/  ULEA UR6, UR48, UR6, 0x18 ;  /* 0x0000000630067291 */ /* 0x000fd8000f8ec0ff */
.L_x_102:
[----:B------:R-:W-:Y:S02]  /*4d70*/  LEA R2, R8, UR6, 0x3 ;  /* 0x0000000608027c11 */ /* 0x000fe4000f8e18ff */
[----:B------:R-:W-:-:S03]  /*4d80*/  SHF.L.U32 R4, R9, 0x1f, RZ ;  /* 0x0000001f09047819 */ /* 0x000fc600000006ff */
[----:B------:R-:W-:Y:S01]  /*4d90*/  VIADD R5, R2, 0x3f0 ;  /* 0x000003f002057836 */ /* 0x000fe20000000000 */
[----:B------:R-:W2:Y:S02]  /*4da0*/  SYNCS.PHASECHK.TRANS64.TRYWAIT P0, [R2+URZ+0x3e0], R4 ;  /* 0x0003e004020075a7 */ /* 0x000ea400080011ff */
[----:B--2---:R-:W-:Y:S05]  /*4db0*/  @!P0 BRA `(.L_x_99) ;  /* 0x0000005000848947 */ /* 0x004fea0003800000 */
.L_x_263:
[----:B------:R-:W-:Y:S01]  /*4dc0*/  ULEA UR4, UR5, UR6, 0x3 ;  /* 0x0000000605047291 */ /* 0x000fe2000f8e18ff */
[----:B--2---:R-:W-:Y:S01]  /*4dd0*/  PRMT R2, RZ, 0x654, R5 ;  /* 0x00000654ff027816 */ /* 0x004fe20000000005 */
[----:B------:R-:W-:Y:S01]  /*4de0*/  @!P2 IMAD.MOV.U32 R4, RZ, RZ, 0x10 ;  /* 0x00000010ff04a424 */ /* 0x000fe200078e00ff */
[----:B------:R-:W-:Y:S01]  /*4df0*/  SHF.L.U32 R5, R12, 0x1f, RZ ;  /* 0x0000001f0c057819 */ /* 0x000fe200000006ff */
[----:B------:R-:W-:Y:S01]  /*4e00*/  UIADD3 UR7, UPT, UPT, UR4, 0x380, URZ ;  /* 0x0000038004077890 */ /* 0x000fe2000fffe0ff */
[----:B------:R2:W-:Y:S05]  /*4e10*/  SYNCS.ARRIVE.TRANS64.RED.A1T0 RZ, [R2+URZ], RZ ;  /* 0x000000ff02ff79a7 */ /* 0x0005ea00081004ff */
[----:B------:R-:W-:Y:S01]  /*4e20*/  IMAD.U32 R6, RZ, RZ, UR7 ;  /* 0x00000007ff067e24 */ /* 0x000fe2000f8e00ff */
[----:B------:R-:W3:Y:S04]  /*4e30*/  SYNCS.PHASECHK.TRANS64.TRYWAIT P0, [UR4+0x390], R5 ;  /* 0x00039005ff0075a7 */ /* 0x000ee80008001104 */
[----:B------:R-:W-:Y:S01]  /*4e40*/  PRMT R6, R0, 0x654, R6 ;  /* 0x0000065400067816 */ /* 0x000fe20000000006 */
[----:B--23--:R-:W-:Y:S06]  /*4e50*/  @!P0 BRA `(.L_x_100) ;  /* 0x0000005000708947 */ /* 0x00cfec0003800000 */
.L_x_265:
[----:B------:R-:W-:Y:S01]  /*4e60*/  ULEA UR8, UR5, UR6, 0x4 ;  /* 0x0000000605087291 */ /* 0x000fe2000f8e20ff */
[----:B------:R-:W-:Y:S01]  /*4e70*/  SEL R3, R6, R3, !P2 ;  /* 0x0000000306037207 */ /* 0x000fe20005000000 */
[----:B------:R-:W-:Y:S01]  /*4e80*/  UIADD3 UR9, UPT, UPT, UR4, 0x380, URZ ;  /* 0x0000038004097890 */ /* 0x000fe2000fffe0ff */
[----:B--2---:R-:W-:Y:S01]  /*4e90*/  LEA R2, R11, UR6, 0x3 ;  /* 0x000000060b027c11 */ /* 0x004fe2000f8e18ff */
[----:B------:R-:W-:Y:S01]  /*4ea0*/  UIADD3 UR8, UPT, UPT, UR8, 0x410, URZ ;  /* 0x0000041008087890 */ /* 0x000fe2000fffe0ff */
[----:B------:R2:W-:Y:S01]  /*4eb0*/  @!P2 SYNCS.ARRIVE.TRANS64.RED RZ, [R3+URZ], R4 ;  /* 0x0000000403ffa9a7 */ /* 0x0005e200080004ff */
[----:B------:R-:W-:Y:S01]  /*4ec0*/  UIADD3 UR4, UPT, UPT, UR5, 0x1, URZ ;  /* 0x0000000105047890 */ /* 0x000fe2000fffe0ff */
[----:B------:R-:W-:-:S03]  /*4ed0*/  VIADD R8, R8, 0x1 ;  /* 0x0000000108087836 */ /* 0x000fc60000000000 */
[----:B------:R-:W-:Y:S02]  /*4ee0*/  UISETP.NE.AND UP0, UPT, UR4, 0x2, UPT ;  /* 0x000000020400788c */ /* 0x000fe4000bf05270 */
[----:B------:R-:W-:Y:S01]  /*4ef0*/  ISETP.NE.AND P0, PT, R8, 0x2, PT ;  /* 0x000000020800780c */ /* 0x000fe20003f05270 */
[----:B------:R-:W-:Y:S06]  /*4f00*/  UGETNEXTWORKID.BROADCAST [UR8], [UR9] ;  /* 0x00000000080073ca */ /* 0x000fec0008000100 */
[----:B------:R-:W-:Y:S02]  /*4f10*/  USEL UR7, URZ, 0x1, UP0 ;  /* 0x00000001ff077887 */ /* 0x000fe40008000000 */
[----:B------:R-:W-:-:S04]  /*4f20*/  USEL UR5, UR4, URZ, UP0 ;  /* 0x000000ff04057287 */ /* 0x000fc80008000000 */
[----:B------:R-:W-:Y:S02]  /*4f30*/  LOP3.LUT R12, R12, UR7, RZ, 0x3c, !PT ;  /* 0x000000070c0c7c12 */ /* 0x000fe4000f8e3cff */
[----:B--2---:R-:W-:-:S04]  /*4f40*/  SHF.L.U32 R4, R10, 0x1f, RZ ;  /* 0x0000001f0a047819 */ /* 0x004fc800000006ff */
[----:B------:R-:W2:Y:S02]  /*4f50*/  SYNCS.PHASECHK.TRANS64.TRYWAIT P1, [R2+URZ+0x380], R4 ;  /* 0x00038004020075a7 */ /* 0x000ea400080211ff */
[----:B--2---:R-:W-:Y:S05]  /*4f60*/  @!P1 BRA `(.L_x_101) ;  /* 0x0000005000449947 */ /* 0x004fea0003800000 */
.L_x_266:
[C---:B--2---:R-:W-:Y:S01]  /*4f70*/  LEA R4, R11.reuse, UR6, 0x4 ;  /* 0x000000060b047c11 */ /* 0x044fe2000f8e20ff */
[----:B------:R-:W-:Y:S01]  /*4f80*/  VIADD R2, R2, 0x390 ;  /* 0x0000039002027836 */ /* 0x000fe20000000000 */
[----:B------:R-:W-:Y:S01]  /*4f90*/  SEL R8, R8, RZ, P0 ;  /* 0x000000ff08087207 */ /* 0x000fe20000000000 */
[----:B------:R-:W-:-:S03]  /*4fa0*/  VIADD R11, R11, 0x1 ;  /* 0x000000010b0b7836 */ /* 0x000fc60000000000 */
[----:B------:R-:W2:Y:S01]  /*4fb0*/  LDS.128 R4, [R4+0x410] ;  /* 0x0004100004047984 */ /* 0x000ea20000000c00 */
[----:B------:R-:W-:Y:S02]  /*4fc0*/  PRMT R2, RZ, 0x654, R2 ;  /* 0x00000654ff027816 */ /* 0x000fe40000000002 */
[C---:B------:R-:W-:Y:S01]  /*4fd0*/  ISETP.NE.AND P1, PT, R11.reuse, 0x2, PT ;  /* 0x000000020b00780c */ /* 0x040fe20003f25270 */
[----:B------:R-:W-:Y:S01]  /*4fe0*/  @!PT LDS RZ, [RZ] ;  /* 0x00000000fffff984 */ /* 0x000fe20000000800 */
[----:B------:R-:W-:Y:S01]  /*4ff0*/  @!PT LDS RZ, [RZ] ;  /* 0x00000000fffff984 */ /* 0x000fe20000000800 */
[----:B------:R-:W-:Y:S01]  /*5000*/  @!PT LDS RZ, [RZ] ;  /* 0x00000000fffff984 */ /* 0x000fe20000000800 */
[----:B------:R-:W-:Y:S01]  /*5010*/  @!PT LDS RZ, [RZ] ;  /* 0x00000000fffff984 */ /* 0x000fe20000000800 */
[----:B------:R3:W-:Y:S06]  /*5020*/  MEMBAR.ALL.CTA ;  /* 0x0000000000007992 */ /* 0x0007ec0000008000 */
[----:B---3--:R-:W3:Y:S01]  /*5030*/  FENCE.VIEW.ASYNC.S ;  /* 0x00000000000073c6 */ /* 0x008ee20000000000 */
[----:B------:R-:W-:Y:S01]  /*5040*/  SEL R11, R11, RZ, P1 ;  /* 0x000000ff0b0b7207 */ /* 0x000fe20000800000 */
[----:B---3--:R3:W-:Y:S01]  /*5050*/  SYNCS.ARRIVE.TRANS64.RED.A1T0 RZ, [R2+URZ], RZ ;  /* 0x000000ff02ff79a7 */ /* 0x0087e200081004ff */
[----:B--2---:R-:W-:-:S02]  /*5060*/  LOP3.LUT P3, RZ, R6, 0x1, RZ, 0xc0, !PT ;  /* 0x0000000106ff7812 */ /* 0x004fc4000786c0ff */
[----:B------:R-:W-:-:S04]  /*5070*/  SEL R4, RZ, 0x1, P1 ;  /* 0x00000001ff047807 */ /* 0x000fc80000800000 */
[----:B------:R-:W-:Y:S02]  /*5080*/  LOP3.LUT R10, R10, R4, RZ, 0x3c, !PT ;  /* 0x000000040a0a7212 */ /* 0x000fe400078e3cff */
[----:B---3--:R-:W-:-:S04]  /*5090*/  SEL R2, RZ, 0x1, P0 ;  /* 0x00000001ff027807 */ /* 0x008fc80000000000 */
[----:B------:R-:W-:Y:S01]  /*50a0*/  LOP3.LUT R9, R9, R2, RZ, 0x3c, !PT ;  /* 0x0000000209097212 */ /* 0x000fe200078e3cff */
[----:B------:R-:W-:Y:S06]  /*50b0*/  @P3 BRA `(.L_x_102) ;  /* 0xfffffffc002c3947 */ /* 0x000fec000383ffff */
[----:B------:R-:W-:Y:S01]  /*50c0*/  ULEA UR4, UR5, UR6, 0x3 ;  /* 0x0000000605047291 */ /* 0x000fe2000f8e18ff */
[----:B------:R-:W-:-:S08]  /*50d0*/  SHF.L.U32 R2, R12, 0x1f, RZ ;  /* 0x0000001f0c027819 */ /* 0x000fd000000006ff */
[----:B------:R-:W2:Y:S02]  /*50e0*/  SYNCS.PHASECHK.TRANS64 P0, [UR4+0x390], R2 ;  /* 0x00039002ff0075a7 */ /* 0x000ea40008001004 */
[----:B--2---:R-:W-:Y:S05]  /*50f0*/  @P0 BRA `(.L_x_103) ;  /* 0x0000000000080947 */ /* 0x004fea0003800000 */
[----:B------:R-:W2:Y:S02]  /*5100*/  SYNCS.PHASECHK.TRANS64.TRYWAIT P0, [UR4+0x390], R2 ;  /* 0x00039002ff0075a7 */ /* 0x000ea40008001104 */
[----:B--2---:R-:W-:Y:S05]  /*5110*/  @!P0 BRA `(.L_x_104) ;  /* 0x0000004c00ec8947 */ /* 0x004fea0003800000 */
.L_x_103:
[----:B------:R-:W-:-:S04]  /*5120*/  UIADD3 UR7, UPT, UPT, UR5, 0x1, URZ ;  /* 0x0000000105077890 */ /* 0x000fc8000fffe0ff */
[----:B------:R-:W-:-:S04]  /*5130*/  UISETP.NE.AND UP0, UPT, UR7, 0x2, UPT ;  /* 0x000000020700788c */ /* 0x000fc8000bf05270 */
[----:B------:R-:W-:Y:S02]  /*5140*/  USEL UR8, URZ, 0x1, UP0 ;  /* 0x00000001ff087887 */ /* 0x000fe40008000000 */
[----:B------:R-:W-:-:S04]  /*5150*/  USEL UR7, UR7, URZ, UP0 ;  /* 0x000000ff07077287 */ /* 0x000fc80008000000 */
[----:B------:R-:W-:Y:S01]  /*5160*/  ULEA UR7, UR7, UR6, 0x3 ;  /* 0x0000000607077291 */ /* 0x000fe2000f8e18ff */
[----:B--2---:R-:W-:-:S04]  /*5170*/  LOP3.LUT R2, R12, UR8, RZ, 0x3c, !PT ;  /* 0x000000080c027c12 */ /* 0x004fc8000f8e3cff */
[----:B------:R-:W-:-:S04]  /*5180*/  SHF.L.U32 R0, R2, 0x1f, RZ ;  /* 0x0000001f02007819 */ /* 0x000fc800000006ff */
[----:B------:R-:W2:Y:S02]  /*5190*/  SYNCS.PHASECHK.TRANS64 P0, [UR7+0x390], R0 ;  /* 0x00039000ff0075a7 */ /* 0x000ea40008001007 */
[----:B-12---:R-:W-:Y:S05]  /*51a0*/  @P0 EXIT ;  /* 0x000000000000094d */ /* 0x006fea0003800000 */
[----:B------:R-:W-:Y:S02]  /*51b0*/  SHF.L.U32 R2, R2, 0x1f, RZ ;  /* 0x0000001f02027819 */ /* 0x000fe400000006ff */
[----:B------:R-:W-:-:S07]  /*51c0*/  MOV R0, UR7 ;  /* 0x0000000700007c02 */ /* 0x000fce0008000f00 */
.L_x_105:
[----:B-1----:R1:W2:Y:S02]  /*51d0*/  SYNCS.PHASECHK.TRANS64.TRYWAIT P0, [R0+URZ+0x390], R2 ;  /* 0x00039002000075a7 */ /* 0x0022a400080011ff */
[----:B--2---:R-:W-:Y:S05]  /*51e0*/  @!P0 NANOSLEEP.SYNCS 0x989680 ;  /* 0x009896800000895d */ /* 0x004fea0003900000 */
[----:B------:R-:W2:Y:S02]  /*51f0*/  @!P0 SYNCS.PHASECHK.TRANS64 P0, [R0+URZ+0x390], R2 ;  /* 0x00039002000085a7 */ /* 0x000ea400080010ff */
[----:B--2---:R-:W-:Y:S05]  /*5200*/  @P0 EXIT ;  /* 0x000000000000094d */ /* 0x004fea0003800000 */
[----:B------:R-:W-:Y:S05]  /*5210*/  BRA `(.L_x_105) ;  /* 0xfffffffc00ec7947 */ /* 0x000fea000383ffff */
.L_x_98:
[----:B------:R-:W-:Y:S05]  /*5220*/  BRA.U UP4, `(.L_x_106) ;  /* 0x0000000d04807547 */ /* 0x000fea000b800000 */
[----:B------:R-:W-:Y:S01]  /*5230*/  UMOV UR4, 0x40 ;  /* 0x0000004000047882 */ /* 0x000fe20000000000 */
[----:B------:R-:W-:Y:S01]  /*5240*/  NOP ;  /* 0x0000000000007918 */ /* 0x000fe20000000000 */
[----:B------:R-:W-:Y:S01]  /*5250*/  ULEA UR5, UR48, UR4, 0x18 ;  /* 0x0000000430057291 */ /* 0x000fe2000f8ec0ff */
[----:B------:R-:W-:Y:S02]  /*5260*/  UMOV UR6, 0x400 ;  /* 0x0000040000067882 */ /* 0x000fe40000000000 */
[----:B------:R-:W-:-:S06]  /*5270*/  ULEA UR6, UR48, UR6, 0x18 ;  /* 0x0000000630067291 */ /* 0x000fcc000f8ec0ff */
[----:B------:R-:W2:Y:S02]  /*5280*/  LDS.U8 R0, [UR5+0x1c] ;  /* 0x00001c05ff007984 */ /* 0x000ea40008000000 */
[----:B--2---:R-:W-:-:S13]  /*5290*/  ISETP.NE.AND P0, PT, R0, RZ, PT ;  /* 0x000000ff0000720c */ /* 0x004fda0003f05270 */
[----:B------:R-:W-:Y:S05]  /*52a0*/  @P0 BRA `(.L_x_107) ;  /* 0x0000000000580947 */ /* 0x000fea0003800000 */
[----:B------:R-:W-:-:S13]  /*52b0*/  ELECT P0, URZ, PT ;  /* 0x0000000000ff782f */ /* 0x000fda0003800000 */
[----:B------:R-:W-:Y:S05]  /*52c0*/  @!P0 BRA `(.L_x_108) ;  /* 0x0000000000608947 */ /* 0x000fea0003800000 */
[----:B------:R-:W-:Y:S01]  /*52d0*/  UMOV UR4, 0x10 ;  /* 0x0000001000047882 */ /* 0x000fe20000000000 */
[----:B------:R-:W-:Y:S01]  /*52e0*/  HFMA2 R0, -RZ, RZ, 0, 5.9604644775390625e-08 ;  /* 0x00000001ff007431 */ /* 0x000fe200000001ff */
[----:B------:R-:W-:-:S03]  /*52f0*/  MOV R3, 0xffff ;  /* 0x0000ffff00037802 */ /* 0x000fc60000000f00 */
[----:B------:R-:W-:Y:S04]  /*5300*/  DEPBAR.LE SB2, 0x36 ;  /* 0x0000ad800000791a */ /* 0x000fe80000000000 */
[----:B------:R-:W2:Y:S02]  /*5310*/  UTCATOMSWS.FIND_AND_SET.ALIGN UP0, UR4, UR4 ;  /* 0x00000004000475e3 */ /* 0x000ea40008000800 */
[----:B--2---:R-:W-:Y:S01]  /*5320*/  MOV R4, UR4 ;  /* 0x0000000400047c02 */ /* 0x004fe20008000f00 */
[----:B------:R-:W-:Y:S06]  /*5330*/  BRA.U UP0, `(.L_x_109) ;  /* 0x0000000100187547 */ /* 0x000fec000b800000 */
.L_x_110:
[----:B------:R-:W-:Y:S05]  /*5340*/  NANOSLEEP 0x64 ;  /* 0x000000640000795d */ /* 0x000fea0003800000 */
[----:B------:R-:W-:-:S05]  /*5350*/  UMOV UR4, 0x10 ;  /* 0x0000001000047882 */ /* 0x000fca0000000000 */
[----:B------:R-:W-:Y:S04]  /*5360*/  DEPBAR.LE SB2, 0x36 ;  /* 0x0000ad800000791a */ /* 0x000fe80000000000 */
[----:B------:R-:W2:Y:S02]  /*5370*/  UTCATOMSWS.FIND_AND_SET.ALIGN UP0, UR4, UR4 ;  /* 0x00000004000475e3 */ /* 0x000ea40008000800 */
[----:B--2---:R-:W-:Y:S01]  /*5380*/  MOV R4, UR4 ;  /* 0x0000000400047c02 */ /* 0x004fe20008000f00 */
[----:B------:R-:W-:Y:S05]  /*5390*/  BRA.U !UP0, `(.L_x_110) ;  /* 0xfffffffd08e87547 */ /* 0x000fea000b83ffff */
.L_x_109:
[-C--:B------:R-:W-:Y:S02]  /*53a0*/  SHF.L.U32 R3, R3, R4.reuse, RZ ;  /* 0x0000000403037219 */ /* 0x080fe400000006ff */
[----:B------:R-:W-:Y:S01]  /*53b0*/  SHF.L.U32 R0, R0, R4, RZ ;  /* 0x0000000400007219 */ /* 0x000fe200000006ff */
[----:B------:R-:W-:Y:S02]  /*53c0*/  IMAD.SHL.U32 R4, R4, 0x20, RZ ;  /* 0x0000002004047824 */ /* 0x000fe400078e00ff */
[----:B------:R2:W-:Y:S04]  /*53d0*/  ATOMS.OR RZ, [UR5+0x14], R3 ;  /* 0x00001403ffff798c */ /* 0x0005e8000b000005 */
[----:B------:R2:W-:Y:S04]  /*53e0*/  ATOMS.OR RZ, [UR5+0x18], R0 ;  /* 0x00001800ffff798c */ /* 0x0005e8000b000005 */
[----:B------:R2:W-:Y:S01]  /*53f0*/  STS [UR6+0x430], R4 ;  /* 0x00043004ff007988 */ /* 0x0005e20008000806 */
[----:B------:R-:W-:Y:S05]  /*5400*/  BRA `(.L_x_108) ;  /* 0x0000000000107947 */ /* 0x000fea0003800000 */
.L_x_107:
[----:B------:R-:W-:Y:S02]  /*5410*/  MOV R0, 0xffffffff ;  /* 0xffffffff00007802 */ /* 0x000fe40000000f00 */
[----:B------:R-:W-:-:S03]  /*5420*/  MOV R4, 0x5450 ;  /* 0x0000545000047802 */ /* 0x000fc60000000f00 */
[----:B------:R2:W-:Y:S04]  /*5430*/  STS [UR6+0x430], R0 ;  /* 0x00043000ff007988 */ /* 0x0005e80008000806 */
[----:B-12--5:R-:W-:Y:S05]  /*5440*/  CALL.REL.NOINC `($__internal_1_$__cuda_sm10x_tcgen05_guardrail_trap_phase_invalid_during_alloc) ;  /* 0x00000050006c7944 */ /* 0x026fea0003c00000 */
.L_x_108:
[----:B------:R-:W-:Y:S05]  /*5450*/  WARPSYNC.ALL ;  /* 0x0000000000007948 */ /* 0x000fea0003800000 */
[----:B------:R-:W3:Y:S01]  /*5460*/  S2UR UR4, SR_CgaCtaId ;  /* 0x00000000000479c3 */ /* 0x000ee20000008800 */
[----:B------:R-:W-:Y:S01]  /*5470*/  UMOV UR13, 0x400 ;  /* 0x00000400000d7882 */ /* 0x000fe20000000000 */
[----:B------:R-:W-:-:S06]  /*5480*/  NOP ;  /* 0x0000000000007918 */ /* 0x000fcc0000000000 */
[----:B------:R-:W-:Y:S06]  /*5490*/  BAR.ARV 0x6, 0xa0 ;  /* 0x0182800000007b1d */ /* 0x000fec0000002000 */
[----:B------:R-:W4:Y:S01]  /*54a0*/  LDCU UR5, c[0x0][0x38c] ;  /* 0x00007180ff0577ac */ /* 0x000f220008000800 */
[----:B------:R-:W-:Y:S01]  /*54b0*/  LOP3.LUT R2, R2, 0xffff, RZ, 0xc0, !PT ;  /* 0x0000ffff02027812 */ /* 0x000fe200078ec0ff */
[----:B------:R-:W-:Y:S01]  /*54c0*/  IMAD.MOV.U32 R11, RZ, RZ, 0x1 ;  /* 0x00000001ff0b7424 */ /* 0x000fe200078e00ff */
[----:B------:R-:W-:Y:S01]  /*54d0*/  CS2R R8, SRZ ;  /* 0x0000000000087805 */ /* 0x000fe2000001ff00 */
[----:B------:R-:W1:Y:S01]  /*54e0*/  LDCU UR8, c[0x0][0x38c] ;  /* 0x00007180ff0877ac */ /* 0x000e620008000800 */
[----:B------:R-:W-:Y:S01]  /*54f0*/  R2UR UR15, R2 ;  /* 0x00000000020f72ca */ /* 0x000fe200000e0000 */
[----:B------:R-:W-:Y:S01]  /*5500*/  IMAD.MOV.U32 R10, RZ, RZ, RZ ;  /* 0x000000ffff0a7224 */ /* 0x000fe200078e00ff */
[----:B------:R-:W-:Y:S01]  /*5510*/  UMOV UR18, URZ ;  /* 0x000000ff00127c82 */ /* 0x000fe20008000000 */
[----:B------:R-:W-:Y:S01]  /*5520*/  UMOV UR10, URZ ;  /* 0x000000ff000a7c82 */ /* 0x000fe20008000000 */
[----:B---3--:R-:W-:Y:S01]  /*5530*/  ULEA UR13, UR4, UR13, 0x18 ;  /* 0x0000000d040d7291 */ /* 0x008fe2000f8ec0ff */
[----:B------:R-:W-:Y:S01]  /*5540*/  UMOV UR20, 0x0 ;  /* 0x0000000000147882 */ /* 0x000fe20000000000 */
[----:B------:R-:W-:-:S02]  /*5550*/  UMOV UR21, 0x4100010 ;  /* 0x0410001000157882 */ /* 0x000fc40000000000 */
[----:B------:R-:W-:Y:S02]  /*5560*/  UIADD3 UR6, UPT, UPT, UR13, 0x2800, URZ ;  /* 0x000028000d067890 */ /* 0x000fe4000fffe0ff */
[----:B------:R-:W-:Y:S02]  /*5570*/  UIADD3 UR7, UPT, UPT, UR13, 0x1d800, URZ ;  /* 0x0001d8000d077890 */ /* 0x000fe4000fffe0ff */
[----:B----4-:R-:W-:Y:S01]  /*5580*/  UIADD3 UR5, UPT, UPT, UR5, 0x1f, URZ ;  /* 0x0000001f05057890 */ /* 0x010fe2000fffe0ff */
[----:B--2---:R-:W2:Y:S01]  /*5590*/  LDS R0, [UR13+0x430] ;  /* 0x0004300dff007984 */ /* 0x004ea20008000800 */
[----:B------:R-:W-:Y:S02]  /*55a0*/  USHF.R.U32.HI UR6, URZ, 0x4, UR6 ;  /* 0x00000004ff067899 */ /* 0x000fe40008011606 */
[----:B------:R-:W-:Y:S02]  /*55b0*/  USHF.R.S32.HI UR4, URZ, 0x1f, UR5 ;  /* 0x0000001fff047899 */ /* 0x000fe40008011405 */
[----:B------:R-:W-:-:S02]  /*55c0*/  ULOP3.LUT UR6, UR6, 0x3fff, URZ, 0xc0, !UPT ;  /* 0x00003fff06067892 */ /* 0x000fc4000f8ec0ff */
[----:B------:R-:W-:Y:S02]  /*55d0*/  ULEA.HI UR4, UR4, UR5, URZ, 0x5 ;  /* 0x0000000504047291 */ /* 0x000fe4000f8f28ff */
[----:B------:R-:W-:Y:S02]  /*55e0*/  USHF.R.U32.HI UR5, URZ, 0x4, UR7 ;  /* 0x00000004ff057899 */ /* 0x000fe40008011607 */
[----:B------:R-:W-:Y:S02]  /*55f0*/  USHF.R.S32.HI UR22, URZ, 0x5, UR4 ;  /* 0x00000005ff167899 */ /* 0x000fe40008011404 */
[----:B------:R-:W-:Y:S02]  /*5600*/  ULOP3.LUT UR5, UR5, 0x3fff, URZ, 0xc0, !UPT ;  /* 0x00003fff05057892 */ /* 0x000fe4000f8ec0ff */
[----:B------:R-:W-:Y:S02]  /*5610*/  UISETP.LT.AND UP0, UPT, UR22, 0x1, UPT ;  /* 0x000000011600788c */ /* 0x000fe4000bf01270 */
[----:B------:R-:W-:-:S02]  /*5620*/  ULOP3.LUT UR16, UR6, 0x10000, URZ, 0xfc, !UPT ;  /* 0x0001000006107892 */ /* 0x000fc4000f8efcff */
[----:B------:R-:W-:Y:S02]  /*5630*/  USEL UR23, UR22, 0x1, !UP0 ;  /* 0x0000000116177887 */ /* 0x000fe4000c000000 */
[----:B------:R-:W-:Y:S02]  /*5640*/  ULOP3.LUT UR17, UR5, 0x10000, URZ, 0xfc, !UPT ;  /* 0x0001000005117892 */ /* 0x000fe4000f8efcff */
[----:B------:R-:W-:Y:S02]  /*5650*/  UIADD3 UR23, UPT, UPT, -UR23, URZ, URZ ;  /* 0x000000ff17177290 */ /* 0x000fe4000fffe1ff */
[----:B-1----:R-:W-:Y:S01]  /*5660*/  UISETP.GE.AND UP4, UPT, UR8, 0x1, UPT ;  /* 0x000000010800788c */ /* 0x002fe2000bf86270 */
[----:B--2---:R-:W-:-:S15]  /*5670*/  R2UR UR24, R0 ;  /* 0x00000000001872ca */ /* 0x004fde00000e0000 */
.L_x_117:
[----:B------:R-:W-:Y:S02]  /*5680*/  LEA R0, R10, UR13, 0x3 ;  /* 0x0000000d0a007c11 */ /* 0x000fe4000f8e18ff */
[----:B------:R-:W-:Y:S02]  /*5690*/  SHF.L.U32 R2, R9, 0x1f, RZ ;  /* 0x0000001f09027819 */ /* 0x000fe400000006ff */
[----:B------:R-:W-:Y:S01]  /*56a0*/  PLOP3.LUT P0, PT, PT, PT, UP4, 0x80, 0x8 ;  /* 0x000000000008781c */ /* 0x000fe20003f0f048 */
[----:B------:R-:W-:Y:S01]  /*56b0*/  VIADD R3, R0, 0x390 ;  /* 0x0000039000037836 */ /* 0x000fe20000000000 */
[----:B-1----:R-:W1:Y:S02]  /*56c0*/  SYNCS.PHASECHK.TRANS64.TRYWAIT P1, [R0+URZ+0x380], R2 ;  /* 0x00038002000075a7 */ /* 0x002e6400080211ff */
[----:B-1-3--:R-:W-:Y:S09]  /*56d0*/  @!P1 BRA `(.L_x_111) ;  /* 0x0000004800949947 */ /* 0x00aff20003800000 */
.L_x_268:
[----:B------:R-:W-:Y:S01]  /*56e0*/  LEA R4, R10, UR13, 0x4 ;  /* 0x0000000d0a047c11 */ /* 0x000fe2000f8e20ff */
[----:B------:R-:W-:Y:S01]  /*56f0*/  @UP4 ULEA UR4, UR10, UR13, 0x3 ;  /* 0x0000000d0a044291 */ /* 0x000fe2000f8e18ff */
[----:B------:R-:W-:Y:S01]  /*5700*/  PLOP3.LUT P2, PT, PT, PT, PT, 0x80, 0x8 ;  /* 0x000000000008781c */ /* 0x000fe20003f4f070 */
[----:B------:R-:W-:Y:S01]  /*5710*/  ULEA UR19, UR18, UR13, 0x3 ;  /* 0x0000000d12137291 */ /* 0x000fe2000f8e18ff */
[----:B------:R-:W-:Y:S02]  /*5720*/  PRMT R3, RZ, 0x654, R3 ;  /* 0x00000654ff037816 */ /* 0x000fe40000000003 */
[----:B------:R-:W2:Y:S01]  /*5730*/  LDS.128 R4, [R4+0x410] ;  /* 0x0004100004047984 */ /* 0x000ea20000000c00 */
[----:B-1----:R-:W-:Y:S02]  /*5740*/  @P0 SHF.L.U32 R2, R8, 0x1f, RZ ;  /* 0x0000001f08020819 */ /* 0x002fe400000006ff */
[----:B------:R-:W-:Y:S01]  /*5750*/  SHF.L.U32 R0, R11, 0x1f, RZ ;  /* 0x0000001f0b007819 */ /* 0x000fe200000006ff */
[----:B------:R-:W-:Y:S01]  /*5760*/  @!PT LDS RZ, [RZ] ;  /* 0x00000000fffff984 */ /* 0x000fe20000000800 */
[----:B------:R-:W-:Y:S01]  /*5770*/  @!PT LDS RZ, [RZ] ;  /* 0x00000000fffff984 */ /* 0x000fe20000000800 */
[----:B------:R-:W-:Y:S01]  /*5780*/  @!PT LDS RZ, [RZ] ;  /* 0x00000000fffff984 */ /* 0x000fe20000000800 */
[----:B------:R-:W-:Y:S01]  /*5790*/  @!PT LDS RZ, [RZ] ;  /* 0x00000000fffff984 */ /* 0x000fe20000000800 */
[----:B------:R1:W-:Y:S06]  /*57a0*/  MEMBAR.ALL.CTA ;  /* 0x0000000000007992 */ /* 0x0003ec0000008000 */
[----:B-1----:R-:W1:Y:S02]  /*57b0*/  FENCE.VIEW.ASYNC.S ;  /* 0x00000000000073c6 */ /* 0x002e640000000000 */
[----:B-1----:R1:W-:Y:S01]  /*57c0*/  SYNCS.ARRIVE.TRANS64.RED.A1T0 RZ, [R3+URZ], RZ ;  /* 0x000000ff03ff79a7 */ /* 0x0023e200081004ff */
[----:B------:R1:W3:Y:S01]  /*57d0*/  @P0 SYNCS.PHASECHK.TRANS64.TRYWAIT P2, [UR4], R2 ;  /* 0x00000002ff0005a7 */ /* 0x0002e20008041104 */
[----:B--2---:R-:W-:Y:S01]  /*57e0*/  LOP3.LUT P1, RZ, R6, 0x1, RZ, 0xc0, !PT ;  /* 0x0000000106ff7812 */ /* 0x004fe2000782c0ff */
[----:B------:R-:W2:Y:S02]  /*57f0*/  SYNCS.PHASECHK.TRANS64.TRYWAIT P0, [UR19+0x3c0], R0 ;  /* 0x0003c000ff0075a7 */ /* 0x000ea40008001113 */
[----:B-123--:R-:W-:Y:S10]  /*5800*/  @!P0 BRA `(.L_x_112) ;  /* 0x00000048005c8947 */ /* 0x00eff40003800000 */
.L_x_270:
[----:B------:R-:W-:Y:S01]  /*5810*/  IADD3 R10, PT, PT, R10, 0x1, RZ ;  /* 0x000000010a0a7810 */ /* 0x000fe20007ffe0ff */
[----:B------:R-:W-:Y:S06]  /*5820*/  BRA.U !UP4, `(.L_x_113) ;  /* 0x000000010ca07547 */ /* 0x000fec000b800000 */
[----:B------:R-:W-:Y:S02]  /*5830*/  ULEA.HI UR4, UR18, UR18, URZ, 0x1 ;  /* 0x0000001212047291 */ /* 0x000fe4000f8f08ff */
[----:B------:R-:W-:Y:S02]  /*5840*/  UPLOP3.LUT UP2, UPT, UPT, UPT, UPT, 0x40, 0x4 ;  /* 0x000000000004789c */ /* 0x000fe40003f4e870 */
[----:B------:R-:W-:Y:S02]  /*5850*/  USHF.L.U32 UR5, UR4, 0x5, URZ ;  /* 0x0000000504057899 */ /* 0x000fe400080006ff */
[----:B------:R-:W-:Y:S02]  /*5860*/  ULOP3.LUT UR14, UR4, 0xffe, URZ, 0xc0, !UPT ;  /* 0x00000ffe040e7892 */ /* 0x000fe4000f8ec0ff */
[----:B------:R-:W-:Y:S02]  /*5870*/  ULOP3.LUT UR4, UR5, 0xffffffc0, URZ, 0xc0, !UPT ;  /* 0xffffffc005047892 */ /* 0x000fe4000f8ec0ff */
[----:B------:R-:W-:-:S02]  /*5880*/  UIADD3 UR14, UPT, UPT, -UR14, UR18, URZ ;  /* 0x000000120e0e7290 */ /* 0x000fc4000fffe1ff */
[----:B------:R-:W-:Y:S01]  /*5890*/  UIADD3 UR4, UPT, UPT, UR24, UR4, URZ ;  /* 0x0000000418047290 */ /* 0x000fe2000fffe0ff */
[----:B------:R-:W-:Y:S01]  /*58a0*/  UMOV UR12, UR23 ;  /* 0x00000017000c7c82 */ /* 0x000fe20008000000 */
[----:B------:R-:W-:Y:S02]  /*58b0*/  UMOV UR11, UR22 ;  /* 0x00000016000b7c82 */ /* 0x000fe40008000000 */
[----:B------:R-:W-:Y:S01]  /*58c0*/  ULEA UR14, UR14, UR4, 0x14 ;  /* 0x000000040e0e7291 */ /* 0x000fe2000f8ea0ff */
[----:B------:R-:W-:-:S11]  /*58d0*/  UMOV UR5, UR10 ;  /* 0x0000000a00057c82 */ /* 0x000fd60008000000 */
.L_x_116:
[----:B------:R-:W-:Y:S02]  /*58e0*/  UIADD3 UR12, UPT, UPT, UR12, 0x1, URZ ;  /* 0x000000010c0c7890 */ /* 0x000fe4000fffe0ff */
[----:B--2---:R-:W-:Y:S02]  /*58f0*/  ULEA UR6, UR5, UR13, 0x3 ;  /* 0x0000000d05067291 */ /* 0x004fe4000f8e18ff */
[----:B------:R-:W-:Y:S01]  /*5900*/  UISETP.NE.AND UP3, UPT, UR12, URZ, UPT ;  /* 0x000000ff0c00728c */ /* 0x000fe2000bf65270 */
[----:B---3--:R-:W-:Y:S10]  /*5910*/  @P2 BRA `(.L_x_114) ;  /* 0x00000000000c2947 */ /* 0x008ff40003800000 */
[----:B-1----:R-:W-:Y:S04]  /*5920*/  SHF.L.U32 R2, R8, 0x1f, RZ ;  /* 0x0000001f08027819 */ /* 0x002fe800000006ff */
[----:B------:R-:W1:Y:S02]  /*5930*/  SYNCS.PHASECHK.TRANS64.TRYWAIT P0, [UR6], R2 ;  /* 0x00000002ff0075a7 */ /* 0x000e640008001106 */
[----:B-1----:R-:W-:Y:S05]  /*5940*/  @!P0 BRA `(.L_x_115) ;  /* 0x0000004800248947 */ /* 0x002fea0003800000 */
.L_x_114:
[----:B------:R-:W-:Y:S01]  /*5950*/  UISETP.NE.AND UP0, UPT, UR11, 0x1, UPT ;  /* 0x000000010b00788c */ /* 0x000fe2000bf05270 */
[----:B------:R-:W-:Y:S01]  /*5960*/  PLOP3.LUT P2, PT, PT, PT, PT, 0x80, 0x8 ;  /* 0x000000000008781c */ /* 0x000fe20003f4f070 */
[----:B------:R-:W-:Y:S02]  /*5970*/  UIADD3 UR4, UPT, UPT, UR5, 0x1, URZ ;  /* 0x0000000105047890 */ /* 0x000fe4000fffe0ff */
[----:B------:R-:W-:Y:S02]  /*5980*/  ULEA UR8, UR5, UR17, 0x7 ;  /* 0x0000001105087291 */ /* 0x000fe4000f8e38ff */
[----:B------:R-:W-:Y:S01]  /*5990*/  UISETP.NE.AND UP1, UPT, UR4, 0x36, UPT ;  /* 0x000000360400788c */ /* 0x000fe2000bf25270 */
[----:B------:R-:W-:Y:S01]  /*59a0*/  PLOP3.LUT P0, PT, PT, PT, UP0, 0x80, 0x8 ;  /* 0x000000000008781c */ /* 0x000fe20003f0f008 */
[----:B------:R-:W-:Y:S02]  /*59b0*/  UIADD3 UR11, UPT, UPT, UR11, -0x1, URZ ;  /* 0xffffffff0b0b7890 */ /* 0x000fe4000fffe0ff */
[----:B------:R-:W-:Y:S02]  /*59c0*/  USEL UR7, URZ, 0x1, UP1 ;  /* 0x00000001ff077887 */ /* 0x000fe40008800000 */
[----:B------:R-:W-:Y:S01]  /*59d0*/  USEL UR10, UR4, URZ, UP1 ;  /* 0x000000ff040a7287 */ /* 0x000fe20008800000 */
[----:B------:R-:W-:Y:S03]  /*59e0*/  UMOV UR9, 0xc0004010 ;  /* 0xc000401000097882 */ /* 0x000fe60000000000 */
[----:B------:R-:W-:Y:S01]  /*59f0*/  @UP0 ULEA UR4, UR10, UR13, 0x3 ;  /* 0x0000000d0a040291 */ /* 0x000fe2000f8e18ff */
[----:B------:R-:W-:Y:S01]  /*5a00*/  LOP3.LUT R8, R8, UR7, RZ, 0x3c, !PT ;  /* 0x0000000708087c12 */ /* 0x000fe2000f8e3cff */
[----:B------:R-:W-:Y:S03]  /*5a10*/  UMOV UR7, 0xc0004010 ;  /* 0xc000401000077882 */ /* 0x000fe60000000000 */
[----:B-1----:R-:W-:Y:S04]  /*5a20*/  @P0 SHF.L.U32 R0, R8, 0x1f, RZ ;  /* 0x0000001f08000819 */ /* 0x002fe800000006ff */
[----:B------:R2:W3:Y:S01]  /*5a30*/  @P0 SYNCS.PHASECHK.TRANS64.TRYWAIT P2, [UR4], R0 ;  /* 0x00000000ff0005a7 */ /* 0x0004e20008041104 */
[----:B------:R-:W-:Y:S02]  /*5a40*/  UIADD3 UR4, UPT, UPT, UR6, 0x1b0, URZ ;  /* 0x000001b006047890 */ /* 0x000fe4000fffe0ff */
[----:B------:R-:W-:Y:S03]  /*5a50*/  ULEA UR6, UR5, UR16, 0x7 ;  /* 0x0000001005067291 */ /* 0x000fe6000f8e38ff */
[----:B------:R-:W-:Y:S06]  /*5a60*/  UMOV UR5, UR10 ;  /* 0x0000000a00057c82 */ /* 0x000fec0008000000 */
[----:B------:R2:W-:Y:S01]  /*5a70*/  UTCQMMA gdesc[UR6], gdesc[UR8], tmem[UR14], tmem[UR20], idesc[UR21], UP2 ;  /* 0x00ff1408060075ea */ /* 0x0005e2000900030e */
[----:B------:R-:W-:Y:S01]  /*5a80*/  UPLOP3.LUT UP2, UPT, UPT, UPT, UPT, 0x80, 0x8 ;  /* 0x000000000008789c */ /* 0x000fe20003f4f070 */
[----:B------:R2:W-:Y:S01]  /*5a90*/  UTCBAR.MULTICAST [UR4], URZ, UR15 ;  /* 0x000000ff040073e9 */ /* 0x0005e2000800080f */
[----:B------:R-:W-:Y:S09]  /*5aa0*/  BRA.U UP3, `(.L_x_116) ;  /* 0xfffffffd038c7547 */ /* 0x000ff2000b83ffff */
.L_x_113:
[----:B--2---:R-:W-:Y:S01]  /*5ab0*/  UIADD3 UR4, UPT, UPT, UR18, 0x1, URZ ;  /* 0x0000000112047890 */ /* 0x004fe2000fffe0ff */
[C---:B------:R-:W-:Y:S01]  /*5ac0*/  ISETP.NE.AND P0, PT, R10.reuse, 0x2, PT ;  /* 0x000000020a00780c */ /* 0x040fe20003f05270 */
[----:B------:R-:W-:Y:S02]  /*5ad0*/  UIADD3 UR5, UPT, UPT, UR19, 0x3a0, URZ ;  /* 0x000003a013057890 */ /* 0x000fe4000fffe0ff */
[----:B------:R-:W-:Y:S01]  /*5ae0*/  UISETP.NE.AND UP0, UPT, UR4, 0x4, UPT ;  /* 0x000000040400788c */ /* 0x000fe2000bf05270 */
[----:B-1----:R-:W-:Y:S02]  /*5af0*/  SEL R0, RZ, 0x1, P0 ;  /* 0x00000001ff007807 */ /* 0x002fe40000000000 */
[----:B------:R-:W-:Y:S01]  /*5b00*/  SEL R10, R10, RZ, P0 ;  /* 0x000000ff0a0a7207 */ /* 0x000fe20000000000 */
[----:B------:R-:W-:Y:S01]  /*5b10*/  USEL UR6, URZ, 0x1, UP0 ;  /* 0x00000001ff067887 */ /* 0x000fe20008000000 */
[----:B------:R-:W-:Y:S01]  /*5b20*/  LOP3.LUT R9, R9, R0, RZ, 0x3c, !PT ;  /* 0x0000000009097212 */ /* 0x000fe200078e3cff */
[----:B------:R-:W-:Y:S01]  /*5b30*/  USEL UR18, UR4, URZ, UP0 ;  /* 0x000000ff04127287 */ /* 0x000fe20008000000 */
[----:B------:R1:W-:Y:S03]  /*5b40*/  UTCBAR [UR5], URZ ;  /* 0x000000ff050073e9 */ /* 0x0003e600080000ff */
[----:B------:R-:W-:Y:S01]  /*5b50*/  LOP3.LUT R11, R11, UR6, RZ, 0x3c, !PT ;  /* 0x000000060b0b7c12 */ /* 0x000fe2000f8e3cff */
[----:B------:R-:W-:Y:S07]  /*5b60*/  @P1 BRA `(.L_x_117) ;  /* 0xfffffff800c41947 */ /* 0x000fee000383ffff */
[----:B------:R-:W2:Y:S01]  /*5b70*/  S2UR UR8, SR_CgaCtaId ;  /* 0x00000000000879c3 */ /* 0x000ea20000008800 */
[----:B------:R-:W-:Y:S01]  /*5b80*/  ELECT P0, URZ, PT ;  /* 0x0000000000ff782f */ /* 0x000fe20003800000 */
[----:B------:R-:W-:Y:S01]  /*5b90*/  IMAD.MOV.U32 R0, RZ, RZ, 0x1 ;  /* 0x00000001ff007424 */ /* 0x000fe200078e00ff */
[----:B------:R-:W-:Y:S01]  /*5ba0*/  UIADD3 UR13, UPT, UPT, UR13, 0x3c0, URZ ;  /* 0x000003c00d0d7890 */ /* 0x000fe2000fffe0ff */
[----:B------:R-:W-:Y:S01]  /*5bb0*/  SHF.L.U32 R2, R11, 0x1f, RZ ;  /* 0x0000001f0b027819 */ /* 0x000fe200000006ff */
[----:B------:R-:W-:-:S03]  /*5bc0*/  UMOV UR4, 0x40 ;  /* 0x0000004000047882 */ /* 0x000fc60000000000 */
[----:B------:R-:W-:Y:S01]  /*5bd0*/  UVIRTCOUNT.DEALLOC.SMPOOL 0x80 ;  /* 0x000000800000784c */ /* 0x000fe20000000000 */
[----:B--2---:R-:W-:Y:S02]  /*5be0*/  ULEA UR8, UR8, UR4, 0x18 ;  /* 0x0000000408087291 */ /* 0x004fe4000f8ec0ff */
[----:B------:R-:W-:-:S07]  /*5bf0*/  ULEA UR4, UR18, UR13, 0x3 ;  /* 0x0000000d12047291 */ /* 0x000fce000f8e18ff */
[----:B------:R2:W-:Y:S02]  /*5c00*/  @P0 STS.U8 [UR8+0x1c], R0 ;  /* 0x00001c00ff000988 */ /* 0x0005e40008000008 */
[----:B------:R-:W4:Y:S02]  /*5c10*/  SYNCS.PHASECHK.TRANS64.TRYWAIT P0, [UR4], R2 ;  /* 0x00000002ff0075a7 */ /* 0x000f240008001104 */
[----:B--2-4-:R-:W-:Y:S05]  /*5c20*/  @!P0 BRA `(.L_x_118) ;  /* 0x0000004400848947 */ /* 0x014fea0003800000 */
.L_x_273:
[----:B------:R-:W-:-:S04]  /*5c30*/  UIADD3 UR4, UPT, UPT, UR18, 0x1, URZ ;  /* 0x0000000112047890 */ /* 0x000fc8000fffe0ff */
[----:B------:R-:W-:-:S04]  /*5c40*/  UISETP.NE.AND UP0, UPT, UR4, 0x4, UPT ;  /* 0x000000040400788c */ /* 0x000fc8000bf05270 */
[----:B------:R-:W-:Y:S02]  /*5c50*/  USEL UR6, URZ, 0x1, UP0 ;  /* 0x00000001ff067887 */ /* 0x000fe40008000000 */
[----:B------:R-:W-:-:S04]  /*5c60*/  USEL UR4, UR4, URZ, UP0 ;  /* 0x000000ff04047287 */ /* 0x000fc80008000000 */
[----:B-1----:R-:W-:Y:S01]  /*5c70*/  ULEA UR5, UR4, UR13, 0x3 ;  /* 0x0000000d04057291 */ /* 0x002fe2000f8e18ff */
[----:B--2---:R-:W-:-:S04]  /*5c80*/  LOP3.LUT R2, R11, UR6, RZ, 0x3c, !PT ;  /* 0x000000060b027c12 */ /* 0x004fc8000f8e3cff */
[----:B------:R-:W-:-:S04]  /*5c90*/  SHF.L.U32 R3, R2, 0x1f, RZ ;  /* 0x0000001f02037819 */ /* 0x000fc800000006ff */
[----:B------:R-:W1:Y:S02]  /*5ca0*/  SYNCS.PHASECHK.TRANS64.TRYWAIT P0, [UR5], R3 ;  /* 0x00000003ff0075a7 */ /* 0x000e640008001105 */
[----:B-1----:R-:W-:Y:S05]  /*5cb0*/  @!P0 BRA `(.L_x_119) ;  /* 0x0000004400788947 */ /* 0x002fea0003800000 */
.L_x_275:
        /* <DEDUP_REMOVED lines=9> */
.L_x_277:
[----:B------:R-:W-:-:S04]  /*5d50*/  UIADD3 UR4, UPT, UPT, UR4, 0x1, URZ ;  /* 0x0000000104047890 */ /* 0x000fc8000fffe0ff */
[----:B------:R-:W-:-:S04]  /*5d60*/  UISETP.NE.AND UP0, UPT, UR4, 0x4, UPT ;  /* 0x000000040400788c */ /* 0x000fc8000bf05270 */
[----:B------:R-:W-:Y:S02]  /*5d70*/  USEL UR5, URZ, 0x1, UP0 ;  /* 0x00000001ff057887 */ /* 0x000fe40008000000 */
[----:B------:R-:W-:-:S04]  /*5d80*/  USEL UR4, UR4, URZ, UP0 ;  /* 0x000000ff04047287 */ /* 0x000fc80008000000 */
[----:B------:R-:W-:Y:S01]  /*5d90*/  ULEA UR4, UR4, UR13, 0x3 ;  /* 0x0000000d04047291 */ /* 0x000fe2000f8e18ff */
[----:B------:R-:W-:-:S04]  /*5da0*/  LOP3.LUT R2, R2, UR5, RZ, 0x3c, !PT ;  /* 0x0000000502027c12 */ /* 0x000fc8000f8e3cff */
[----:B------:R-:W-:-:S04]  /*5db0*/  SHF.L.U32 R2, R2, 0x1f, RZ ;  /* 0x0000001f02027819 */ /* 0x000fc800000006ff */
[----:B------:R-:W2:Y:S02]  /*5dc0*/  SYNCS.PHASECHK.TRANS64.TRYWAIT P0, [UR4], R2 ;  /* 0x00000002ff0075a7 */ /* 0x000ea40008001104 */
[----:B--2---:R-:W-:Y:S05]  /*5dd0*/  @!P0 BRA `(.L_x_121) ;  /* 0x0000004400608947 */ /* 0x004fea0003800000 */
.L_x_279:
[----:B------:R-:W-:Y:S01]  /*5de0*/  NOP ;  /* 0x0000000000007918 */ /* 0x000fe20000000000 */
[----:B-1----:R-:W1:Y:S01]  /*5df0*/  LDS R0, [UR8+0x14] ;  /* 0x00001408ff007984 */ /* 0x002e620008000800 */
[----:B------:R-:W-:Y:S01]  /*5e00*/  ULOP3.LUT UR4, UR24, 0xffff, URZ, 0xc0, !UPT ;  /* 0x0000ffff18047892 */ /* 0x000fe2000f8ec0ff */
[----:B------:R-:W-:Y:S01]  /*5e10*/  UMOV UR5, 0xffff ;  /* 0x0000ffff00057882 */ /* 0x000fe20000000000 */
[----:B------:R-:W-:Y:S02]  /*5e20*/  UMOV UR6, 0x1 ;  /* 0x0000000100067882 */ /* 0x000fe40000000000 */
[----:B------:R-:W-:-:S04]  /*5e30*/  USHF.R.U32.HI UR4, URZ, 0x5, UR4 ;  /* 0x00000005ff047899 */ /* 0x000fc80008011604 */
[----:B------:R-:W-:Y:S02]  /*5e40*/  USHF.L.U32 UR5, UR5, UR4, URZ ;  /* 0x0000000405057299 */ /* 0x000fe400080006ff */
[----:B------:R-:W-:-:S04]  /*5e50*/  USHF.L.U32 UR4, UR6, UR4, URZ ;  /* 0x0000000406047299 */ /* 0x000fc800080006ff */
[----:B-1----:R-:W-:-:S04]  /*5e60*/  LOP3.LUT R0, R0, UR5, RZ, 0xc0, !PT ;  /* 0x0000000500007c12 */ /* 0x002fc8000f8ec0ff */
[----:B------:R-:W-:-:S13]  /*5e70*/  ISETP.NE.AND P0, PT, R0, UR5, PT ;  /* 0x0000000500007c0c */ /* 0x000fda000bf05270 */
[----:B------:R-:W-:Y:S05]  /*5e80*/  @P0 BRA `(.L_x_122) ;  /* 0x0000000000580947 */ /* 0x000fea0003800000 */
[----:B------:R-:W1:Y:S02]  /*5e90*/  LDS R0, [UR8+0x18] ;  /* 0x00001808ff007984 */ /* 0x000e640008000800 */
[----:B-1----:R-:W-:-:S04]  /*5ea0*/  LOP3.LUT R0, R0, UR4, RZ, 0xc0, !PT ;  /* 0x0000000400007c12 */ /* 0x002fc8000f8ec0ff */
[----:B------:R-:W-:-:S13]  /*5eb0*/  ISETP.NE.AND P0, PT, R0, UR4, PT ;  /* 0x0000000400007c0c */ /* 0x000fda000bf05270 */
[----:B------:R-:W-:Y:S05]  /*5ec0*/  @P0 BRA `(.L_x_123) ;  /* 0x00000000003c0947 */ /* 0x000fea0003800000 */
[----:B------:R-:W1:Y:S01]  /*5ed0*/  S2R R2, SR_LANEID ;  /* 0x0000000000027919 */ /* 0x000e620000000000 */
[----:B------:R-:W-:-:S06]  /*5ee0*/  ULOP3.LUT UR5, URZ, UR5, URZ, 0x33, !UPT ;  /* 0x00000005ff057292 */ /* 0x000fcc000f8e33ff */
[----:B------:R-:W-:-:S04]  /*5ef0*/  IMAD.U32 R0, RZ, RZ, UR5 ;  /* 0x00000005ff007e24 */ /* 0x000fc8000f8e00ff */
[----:B------:R2:W4:Y:S02]  /*5f00*/  REDUX UR7, R0 ;  /* 0x00000000000773c4 */ /* 0x0005240000000000 */
[----:B------:R1:W-:Y:S01]  /*5f10*/  UTCATOMSWS.AND URZ, UR5 ;  /* 0x0000000500ff79e3 */ /* 0x0003e20008000000 */
[----:B--2---:R-:W-:Y:S01]  /*5f20*/  LOP3.LUT R0, RZ, UR4, RZ, 0x33, !PT ;  /* 0x00000004ff007c12 */ /* 0x004fe2000f8e33ff */
[----:B------:R-:W-:Y:S02]  /*5f30*/  VOTEU.ANY UR4, UPT, PT ;  /* 0x0000000000047886 */ /* 0x000fe400038e0100 */
[----:B------:R-:W-:Y:S02]  /*5f40*/  UFLO.U32 UR4, UR4 ;  /* 0x00000004000472bd */ /* 0x000fe400080e0000 */
[----:B------:R-:W2:Y:S04]  /*5f50*/  REDUX UR6, R0 ;  /* 0x00000000000673c4 */ /* 0x000ea80000000000 */
[----:B-1----:R-:W-:-:S02]  /*5f60*/  ISETP.EQ.U32.AND P0, PT, R2, UR4, PT ;  /* 0x0000000402007c0c */ /* 0x002fc4000bf02070 */
[----:B----4-:R-:W-:-:S11]  /*5f70*/  MOV R2, UR7 ;  /* 0x0000000700027c02 */ /* 0x010fd60008000f00 */
[----:B------:R1:W-:Y:S01]  /*5f80*/  @P0 ATOMS.AND RZ, [UR8+0x14], R2 ;  /* 0x00001402ffff098c */ /* 0x0003e2000a800008 */
[----:B--2---:R-:W-:-:S05]  /*5f90*/  IMAD.U32 R0, RZ, RZ, UR6 ;  /* 0x00000006ff007e24 */ /* 0x004fca000f8e00ff */
[----:B------:R1:W-:Y:S01]  /*5fa0*/  @P0 ATOMS.AND RZ, [UR8+0x18], R0 ;  /* 0x00001800ffff098c */ /* 0x0003e2000a800008 */
[----:B------:R-:W-:Y:S05]  /*5fb0*/  BRA `(.L_x_124) ;  /* 0x0000000000147947 */ /* 0x000fea0003800000 */
.L_x_123:
[----:B------:R-:W-:Y:S02]  /*5fc0*/  MOV R2, 0x5fe0 ;  /* 0x00005fe000027802 */ /* 0x000fe40000000f00 */
[----:B---3-5:R-:W-:Y:S05]  /*5fd0*/  CALL.REL.NOINC `($__internal_0_$__cuda_sm10x_tcgen05_guardrail_trap_col_being_dealloced_not_returned_by_alloc) ;  /* 0x00000044007c7944 */ /* 0x028fea0003c00000 */
[----:B------:R-:W-:Y:S05]  /*5fe0*/  BRA `(.L_x_124) ;  /* 0x0000000000087947 */ /* 0x000fea0003800000 */
.L_x_122:
[----:B------:R-:W-:Y:S02]  /*5ff0*/  MOV R2, 0x6010 ;  /* 0x0000601000027802 */ /* 0x000fe40000000f00 */
[----:B---3-5:R-:W-:Y:S05]  /*6000*/  CALL.REL.NOINC `($__internal_2_$__cuda_sm10x_tcgen05_guardrail_trap_unallocated_columns_being_dealloced) ;  /* 0x0000004400887944 */ /* 0x028fea0003c00000 */
.L_x_124:
[----:B------:R-:W-:Y:S01]  /*6010*/  NOP ;  /* 0x0000000000007918 */ /* 0x000fe20000000000 */
[----:B------:R-:W-:Y:S05]  /*6020*/  EXIT ;  /* 0x000000000000794d */ /* 0x000fea0003800000 */
.L_x_106:
[----:B------:R-:W-:-:S09]  /*6030*/  UISETP.NE.OR UP0, UPT, UR22, 0x3, !UP3 ;  /* 0x000000031600788c */ /* 0x000fd2000df05670 */
[----:B------:R-:W-:Y:S05]  /*6040*/  BRA.U UP0, `(.L_x_125) ;  /* 0x0000000d00087547 */ /* 0x000fea000b800000 */
[----:B------:R-:W2:Y:S01]  /*6050*/  LDCU UR26, c[0x0][0x370] ;  /* 0x00006e00ff1a77ac */ /* 0x000ea20008000800 */
[----:B------:R-:W3:Y:S01]  /*6060*/  LDC.64 R16, c[0x0][0x348] ;  /* 0x0000d200ff107b82 */ /* 0x000ee20000000a00 */
[----:B------:R-:W-:Y:S02]  /*6070*/  HFMA2 R13, -RZ, RZ, 0, 0 ;  /* 0x00000000ff0d7431 */ /* 0x000fe400000001ff */
[----:B------:R-:W-:Y:S01]  /*6080*/  IMAD.MOV.U32 R15, RZ, RZ, 0x1 ;  /* 0x00000001ff0f7424 */ /* 0x000fe200078e00ff */
[----:B------:R-:W2:Y:S01]  /*6090*/  LDCU.128 UR28, c[0x0][0xb10] ;  /* 0x00016200ff1c77ac */ /* 0x000ea20008000c00 */
[----:B------:R-:W-:Y:S01]  /*60a0*/  IMAD.MOV.U32 R14, RZ, RZ, RZ ;  /* 0x000000ffff0e7224 */ /* 0x000fe200078e00ff */
[----:B------:R-:W-:Y:S01]  /*60b0*/  MOV R7, 0x1000 ;  /* 0x0000100000077802 */ /* 0x000fe20000000f00 */
[----:B------:R-:W4:Y:S01]  /*60c0*/  LDCU UR25, c[0x0][0x374] ;  /* 0x00006e80ff1977ac */ /* 0x000f220008000800 */
[----:B------:R-:W1:Y:S01]  /*60d0*/  LDC.64 R2, c[0x0][0x888] ;  /* 0x00022200ff027b82 */ /* 0x000e620000000a00 */
[----:B------:R-:W4:Y:S01]  /*60e0*/  LDCU UR16, c[0x0][0xb0c] ;  /* 0x00016180ff1077ac */ /* 0x000f220008000800 */
[----:B------:R-:W3:Y:S06]  /*60f0*/  LDCU UR35, c[0x0][0xb20] ;  /* 0x00016400ff2377ac */ /* 0x000eec0008000800 */
[----:B------:R-:W1:Y:S01]  /*6100*/  LDC.64 R4, c[0x0][0x890] ;  /* 0x00022400ff047b82 */ /* 0x000e620000000a00 */
[----:B------:R-:W3:Y:S01]  /*6110*/  LDCU UR4, c[0x0][0xb30] ;  /* 0x00016600ff0477ac */ /* 0x000ee20008000800 */
[----:B------:R-:W-:Y:S01]  /*6120*/  UMOV UR17, 0x400 ;  /* 0x0000040000117882 */ /* 0x000fe20000000000 */
[----:B--2---:R-:W-:-:S02]  /*6130*/  UIMAD.WIDE.U32 UR32, UR26, UR28, URZ ;  /* 0x0000001c1a2072a5 */ /* 0x004fc4000f8e00ff */
[----:B----4-:R-:W-:Y:S02]  /*6140*/  UIMAD.WIDE.U32 UR6, UR25, UR31, URZ ;  /* 0x0000001f190672a5 */ /* 0x010fe4000f8e00ff */
[----:B------:R-:W-:Y:S02]  /*6150*/  ULEA UR17, UR48, UR17, 0x18 ;  /* 0x0000001130117291 */ /* 0x000fe4000f8ec0ff */
[----:B------:R-:W-:Y:S02]  /*6160*/  UPLOP3.LUT UP3, UPT, UPT, UPT, UPT, 0x40, 0x4 ;  /* 0x000000000004789c */ /* 0x000fe40003f6e870 */
[----:B------:R-:W-:Y:S01]  /*6170*/  UIADD3 UR5, UPT, UPT, UR17, 0x360, URZ ;  /* 0x0000036011057890 */ /* 0x000fe2000fffe0ff */
[----:B------:R-:W-:Y:S01]  /*6180*/  UMOV UR32, UR33 ;  /* 0x0000002100207c82 */ /* 0x000fe20008000000 */
[----:B------:R-:W-:Y:S01]  /*6190*/  UMOV UR27, UR7 ;  /* 0x00000007001b7c82 */ /* 0x000fe20008000000 */
[----:B------:R-:W-:Y:S02]  /*61a0*/  UISETP.GE.AND UP0, UPT, UR40, 0x1, UPT ;  /* 0x000000012800788c */ /* 0x000fe4000bf06270 */
[----:B------:R-:W-:Y:S01]  /*61b0*/  UISETP.NE.AND UP4, UPT, UR40, 0x1, UPT ;  /* 0x000000012800788c */ /* 0x000fe2000bf85270 */
[----:B------:R-:W2:Y:S01]  /*61c0*/  LDCU.64 UR14, c[0x0][0xb28] ;  /* 0x00016500ff0e77ac */ /* 0x000ea20008000a00 */
[----:B------:R-:W-:-:S02]  /*61d0*/  UISETP.NE.AND UP6, UPT, UR16, 0x1, UPT ;  /* 0x000000011000788c */ /* 0x000fc4000bfc5270 */
[----:B------:R-:W-:Y:S02]  /*61e0*/  UISETP.NE.AND UP5, UPT, UR30, 0x1, UPT ;  /* 0x000000011e00788c */ /* 0x000fe4000bfa5270 */
[----:B------:R-:W-:Y:S02]  /*61f0*/  UPRMT UR48, UR48, 0x654, UR5 ;  /* 0x0000065430307896 */ /* 0x000fe40008000005 */
[----:B------:R-:W-:Y:S02]  /*6200*/  USHF.R.U32.HI UR32, URZ, UR29, UR32 ;  /* 0x0000001dff207299 */ /* 0x000fe40008011620 */
[----:B---3--:R-:W-:Y:S02]  /*6210*/  USHF.R.U32.HI UR27, URZ, UR35, UR27 ;  /* 0x00000023ff1b7299 */ /* 0x008fe4000801161b */
[----:B------:R-:W-:-:S11]  /*6220*/  UISETP.NE.AND UP2, UPT, UR4, 0x1, UPT ;  /* 0x000000010400788c */ /* 0x000fd6000bf45270 */
.L_x_133:
[C---:B------:R-:W-:Y:S02]  /*6230*/  LEA R12, R14.reuse, UR17, 0x3 ;  /* 0x000000110e0c7c11 */ /* 0x040fe4000f8e18ff */
[----:B------:R-:W-:Y:S02]  /*6240*/  SHF.L.U32 R0, R13, 0x1f, RZ ;  /* 0x0000001f0d007819 */ /* 0x000fe400000006ff */
[----:B------:R-:W-:Y:S02]  /*6250*/  LEA R8, R14, UR17, 0x4 ;  /* 0x000000110e087c11 */ /* 0x000fe4000f8e20ff */
[----:B---3--:R-:W3:Y:S02]  /*6260*/  SYNCS.PHASECHK.TRANS64.TRYWAIT P0, [R12+URZ+0x380], R0 ;  /* 0x000380000c0075a7 */ /* 0x008ee400080011ff */
[----:B---3--:R-:W-:Y:S05]  /*6270*/  @!P0 BRA `(.L_x_126) ;  /* 0x0000004000508947 */ /* 0x008fea0003800000 */
.L_x_280:
[----:B------:R-:W4:Y:S01]  /*6280*/  LDS.128 R8, [R8+0x410] ;  /* 0x0004100008087984 */ /* 0x000f220000000c00 */
[----:B------:R-:W-:Y:S01]  /*6290*/  UISETP.GE.AND UP0, UPT, UR40, 0x1, UPT ;  /* 0x000000012800788c */ /* 0x000fe2000bf06270 */
[----:B------:R-:W-:Y:S01]  /*62a0*/  @!PT LDS RZ, [RZ] ;  /* 0x00000000fffff984 */ /* 0x000fe20000000800 */
[----:B------:R-:W-:Y:S01]  /*62b0*/  @!PT LDS RZ, [RZ] ;  /* 0x00000000fffff984 */ /* 0x000fe20000000800 */
[----:B------:R-:W-:Y:S01]  /*62c0*/  @!PT LDS RZ, [RZ] ;  /* 0x00000000fffff984 */ /* 0x000fe20000000800 */
[----:B------:R-:W-:Y:S01]  /*62d0*/  @!PT LDS RZ, [RZ] ;  /* 0x00000000fffff984 */ /* 0x000fe20000000800 */
[----:B------:R1:W-:Y:S06]  /*62e0*/  MEMBAR.ALL.CTA ;  /* 0x0000000000007992 */ /* 0x0003ec0000008000 */
[----:B-1----:R-:W1:Y:S01]  /*62f0*/  FENCE.VIEW.ASYNC.S ;  /* 0x00000000000073c6 */ /* 0x002e620000000000 */
[----:B----4-:R-:W-:Y:S11]  /*6300*/  LOP3.LUT P0, RZ, R10, 0x1, RZ, 0xc0, !PT ;  /* 0x000000010aff7812 */ /* 0x010ff6000780c0ff */
[----:B------:R-:W-:Y:S02]  /*6310*/  @!UPT UIADD3 URZ, UPT, UPT, URZ, URZ, URZ ;  /* 0x000000fffffff290 */ /* 0x000fe4000fffe0ff */
[----:B-1----:R-:W-:Y:S01]  /*6320*/  VOTEU.ANY UP1, P0 ;  /* 0x0000000000ff7886 */ /* 0x002fe20000020100 */
[----:B------:R-:W-:Y:S11]  /*6330*/  PLOP3.LUT P0, PT, PT, PT, UP1, 0x80, 0x8 ;  /* 0x000000000008781c */ /* 0x000ff60003f0f018 */
[----:B------:R-:W-:Y:S02]  /*6340*/  @!UPT UIADD3 URZ, UPT, UPT, URZ, URZ, URZ ;  /* 0x000000fffffff290 */ /* 0x000fe4000fffe0ff */
[----:B---3--:R-:W-:Y:S02]  /*6350*/  @P0 SHF.R.U32.HI R0, RZ, 0x10, R9 ;  /* 0x00000010ff000819 */ /* 0x008fe40000011609 */
[----:B------:R-:W-:Y:S02]  /*6360*/  @P0 MOV R6, R8 ;  /* 0x0000000800060202 */ /* 0x000fe40000000f00 */
[----:B------:R-:W-:Y:S01]  /*6370*/  @P0 R2UR UR4, R0 ;  /* 0x00000000000402ca */ /* 0x000fe200000e0000 */
[----:B------:R-:W-:Y:S01]  /*6380*/  VIADD R0, R12, 0x390 ;  /* 0x000003900c007836 */ /* 0x000fe20000000000 */
[----:B------:R-:W-:Y:S02]  /*6390*/  @P0 LOP3.LUT R8, R9, 0xffff, RZ, 0xc0, !PT ;  /* 0x0000ffff09080812 */ /* 0x000fe400078ec0ff */
[----:B------:R-:W-:Y:S02]  /*63a0*/  @P0 R2UR UR6, R6 ;  /* 0x00000000060602ca */ /* 0x000fe400000e0000 */
[----:B------:R-:W-:Y:S02]  /*63b0*/  PRMT R0, RZ, 0x654, R0 ;  /* 0x00000654ff007816 */ /* 0x000fe40000000000 */
[----:B------:R-:W-:Y:S02]  /*63c0*/  @P0 R2UR UR5, R8 ;  /* 0x00000000080502ca */ /* 0x000fe400000e0000 */
[----:B------:R1:W-:Y:S03]  /*63d0*/  SYNCS.ARRIVE.TRANS64.RED.A1T0 RZ, [R0+URZ], RZ ;  /* 0x000000ff00ff79a7 */ /* 0x0003e600081004ff */
[----:B------:R-:W-:Y:S04]  /*63e0*/  @UP1 UMOV UR24, UR4 ;  /* 0x0000000400181c82 */ /* 0x000fe80008000000 */
[----:B------:R-:W-:Y:S04]  /*63f0*/  @UP1 UMOV UR13, UR6 ;  /* 0x00000006000d1c82 */ /* 0x000fe80008000000 */
[----:B------:R-:W-:Y:S01]  /*6400*/  @UP1 UMOV UR7, UR5 ;  /* 0x0000000500071c82 */ /* 0x000fe20008000000 */
[----:B------:R-:W-:Y:S05]  /*6410*/  BRA.U !UP0, `(.L_x_127) ;  /* 0x0000000108a47547 */ /* 0x000fea000b800000 */
[----:B------:R-:W-:Y:S02]  /*6420*/  UIMAD.WIDE.U32 UR10, UR7, UR31, URZ ;  /* 0x0000001f070a72a5 */ /* 0x000fe4000f8e00ff */
[----:B------:R-:W-:Y:S02]  /*6430*/  UIMAD.WIDE.U32 UR18, UR13, UR28, URZ ;  /* 0x0000001c0d1272a5 */ /* 0x000fe4000f8e00ff */
[----:B------:R-:W-:Y:S02]  /*6440*/  USEL UR4, UR25, UR27, !UP5 ;  /* 0x0000001b19047287 */ /* 0x000fe4000e800000 */
[----:B------:R-:W-:Y:S02]  /*6450*/  USEL UR8, UR26, UR32, !UP6 ;  /* 0x000000201a087287 */ /* 0x000fe4000f000000 */
[----:B--2---:R-:W-:Y:S02]  /*6460*/  UIMAD.WIDE.U32 UR20, UR4, UR14, URZ ;  /* 0x0000000e041472a5 */ /* 0x004fe4000f8e00ff */
[----:B------:R-:W-:Y:S01]  /*6470*/  UIMAD.WIDE.U32 UR22, UR8, UR14, URZ ;  /* 0x0000000e081672a5 */ /* 0x000fe2000f8e00ff */
[----:B------:R-:W-:Y:S02]  /*6480*/  UMOV UR5, UR11 ;  /* 0x0000000b00057c82 */ /* 0x000fe40008000000 */
[----:B------:R-:W-:Y:S03]  /*6490*/  USHF.R.U32.HI UR6, URZ, UR35, UR5 ;  /* 0x00000023ff067299 */ /* 0x000fe60008011605 */
[----:B------:R-:W-:Y:S01]  /*64a0*/  UMOV UR5, UR19 ;  /* 0x0000001300057c82 */ /* 0x000fe20008000000 */
[----:B------:R-:W-:Y:S02]  /*64b0*/  USEL UR6, UR7, UR6, !UP5 ;  /* 0x0000000607067287 */ /* 0x000fe4000e800000 */
[----:B------:R-:W-:Y:S02]  /*64c0*/  USHF.R.U32.HI UR9, URZ, UR29, UR5 ;  /* 0x0000001dff097299 */ /* 0x000fe40008011605 */
[----:B------:R-:W-:Y:S01]  /*64d0*/  UIMAD.WIDE.U32 UR10, UR6, UR14, URZ ;  /* 0x0000000e060a72a5 */ /* 0x000fe2000f8e00ff */
[----:B------:R-:W-:Y:S02]  /*64e0*/  UMOV UR5, UR21 ;  /* 0x0000001500057c82 */ /* 0x000fe40008000000 */
[----:B------:R-:W-:Y:S03]  /*64f0*/  @UP4 USHF.R.U32.HI UR4, URZ, UR15, UR5 ;  /* 0x0000000fff044299 */ /* 0x000fe60008011605 */
[----:B------:R-:W-:Y:S01]  /*6500*/  UMOV UR5, UR23 ;  /* 0x0000001700057c82 */ /* 0x000fe20008000000 */
[----:B------:R-:W-:Y:S02]  /*6510*/  UIMAD UR4, UR40, UR4, URZ ;  /* 0x00000004280472a4 */ /* 0x000fe4000f8e02ff */
[----:B------:R-:W-:Y:S02]  /*6520*/  @UP4 USHF.R.U32.HI UR8, URZ, UR15, UR5 ;  /* 0x0000000fff084299 */ /* 0x000fe40008011605 */
[----:B------:R-:W-:Y:S02]  /*6530*/  USEL UR5, UR13, UR9, !UP6 ;  /* 0x000000090d057287 */ /* 0x000fe4000f000000 */
[----:B------:R-:W-:Y:S02]  /*6540*/  UIMAD UR9, UR40, UR8, URZ ;  /* 0x00000008280972a4 */ /* 0x000fe4000f8e02ff */
[----:B------:R-:W-:Y:S03]  /*6550*/  UISETP.GE.AND UP0, UPT, UR6, UR4, UPT ;  /* 0x000000040600728c */ /* 0x000fe6000bf06270 */
[----:B------:R-:W-:Y:S01]  /*6560*/  UMOV UR4, UR11 ;  /* 0x0000000b00047c82 */ /* 0x000fe20008000000 */
[----:B------:R-:W-:Y:S02]  /*6570*/  UISETP.GE.OR UP0, UPT, UR5, UR9, UP0 ;  /* 0x000000090500728c */ /* 0x000fe40008706670 */
[----:B------:R-:W-:Y:S02]  /*6580*/  USHF.R.U32.HI UR4, URZ, UR15, UR4 ;  /* 0x0000000fff047299 */ /* 0x000fe40008011604 */
[----:B------:R-:W-:Y:S02]  /*6590*/  UIMAD.WIDE.U32 UR10, UR5, UR14, URZ ;  /* 0x0000000e050a72a5 */ /* 0x000fe4000f8e00ff */
[----:B------:R-:W-:Y:S04]  /*65a0*/  USEL UR12, UR6, UR4, !UP4 ;  /* 0x00000004060c7287 */ /* 0x000fe8000e000000 */
[----:B------:R-:W-:Y:S01]  /*65b0*/  UIADD3 UR9, UPT, UPT, -UR12, URZ, URZ ;  /* 0x000000ff0c097290 */ /* 0x000fe2000fffe1ff */
[----:B------:R-:W-:Y:S02]  /*65c0*/  @!UP0 UMOV UR4, UR11 ;  /* 0x0000000b00048c82 */ /* 0x000fe40008000000 */
[----:B------:R-:W-:Y:S02]  /*65d0*/  @!UP0 USHF.R.U32.HI UR4, URZ, UR15, UR4 ;  /* 0x0000000fff048299 */ /* 0x000fe40008011604 */
[----:B------:R-:W-:Y:S02]  /*65e0*/  UIMAD UR9, UR40, UR9, UR6 ;  /* 0x00000009280972a4 */ /* 0x000fe4000f8e0206 */
[----:B------:R-:W-:Y:S04]  /*65f0*/  @!UP0 USEL UR4, UR5, UR4, !UP4 ;  /* 0x0000000405048287 */ /* 0x000fe8000e000000 */
[----:B------:R-:W-:Y:S02]  /*6600*/  @!UP0 UIMAD UR9, UR8, UR9, UR4 ;  /* 0x00000009080982a4 */ /* 0x000fe4000f8e0204 */
[----:B------:R-:W-:Y:S02]  /*6610*/  @!UP0 UIADD3 UR10, UPT, UPT, UR12, -UR4, URZ ;  /* 0x800000040c0a8290 */ /* 0x000fe4000fffe0ff */
[----:B------:R-:W-:Y:S02]  /*6620*/  UIADD3 UR4, UPT, UPT, -UR5, URZ, URZ ;  /* 0x000000ff05047290 */ /* 0x000fe4000fffe1ff */
[----:B------:R-:W-:Y:S02]  /*6630*/  UIADD3 UR8, UPT, UPT, -UR6, URZ, URZ ;  /* 0x000000ff06087290 */ /* 0x000fe4000fffe1ff */
[----:B------:R-:W-:Y:S02]  /*6640*/  @!UP0 UIMAD UR6, UR10, UR40, UR5 ;  /* 0x000000280a0682a4 */ /* 0x000fe4000f8e0205 */
[----:B------:R-:W-:Y:S02]  /*6650*/  UIMAD UR13, UR16, UR4, UR13 ;  /* 0x00000004100d72a4 */ /* 0x000fe4000f8e020d */
[----:B------:R-:W-:Y:S01]  /*6660*/  UIMAD UR7, UR30, UR8, UR7 ;  /* 0x000000081e0772a4 */ /* 0x000fe2000f8e0207 */
[----:B------:R-:W-:Y:S02]  /*6670*/  @!UP0 UMOV UR5, UR9 ;  /* 0x0000000900058c82 */ /* 0x000fe40008000000 */
[----:B------:R-:W-:Y:S02]  /*6680*/  UIMAD UR13, UR5, UR16, UR13 ;  /* 0x00000010050d72a4 */ /* 0x000fe4000f8e020d */
[----:B------:R-:W-:Y:S11]  /*6690*/  UIMAD UR7, UR6, UR30, UR7 ;  /* 0x0000001e060772a4 */ /* 0x000ff6000f8e0207 */
[----:B------:R-:W-:Y:S01]  /*66a0*/  @!UPT UIADD3 URZ, UPT, UPT, URZ, URZ, URZ ;  /* 0x000000fffffff290 */ /* 0x000fe2000fffe0ff */
.L_x_127:
[----:B------:R-:W3:Y:S01]  /*66b0*/  @!UP2 LDCU.128 UR20, c[0x0][0xb10] ;  /* 0x00016200ff14a7ac */ /* 0x000ee20008000c00 */
[C---:B------:R-:W-:Y:S02]  /*66c0*/  ISETP.NE.U32.AND P1, PT, R4.reuse, RZ, PT ;  /* 0x000000ff0400720c */ /* 0x040fe40003f25070 */
[----:B------:R-:W-:Y:S02]  /*66d0*/  ISETP.NE.U32.AND P0, PT, R4, RZ, PT ;  /* 0x000000ff0400720c */ /* 0x000fe40003f05070 */
[C---:B------:R-:W-:Y:S02]  /*66e0*/  ISETP.NE.AND.EX P1, PT, R5.reuse, RZ, PT, P1 ;  /* 0x000000ff0500720c */ /* 0x040fe40003f25310 */
[----:B------:R-:W-:Y:S01]  /*66f0*/  ISETP.NE.AND.EX P0, PT, R5, RZ, PT, P0 ;  /* 0x000000ff0500720c */ /* 0x000fe20003f05300 */
[----:B------:R-:W4:Y:S01]  /*6700*/  @!UP2 LDCU UR5, c[0x0][0xb0c] ;  /* 0x00016180ff05a7ac */ /* 0x000f220008000800 */
[----:B------:R-:W-:Y:S01]  /*6710*/  SHF.L.U32 R6, R15, 0x1f, RZ ;  /* 0x0000001f0f067819 */ /* 0x000fe200000006ff */
[----:B---3--:R-:W-:Y:S07]  /*6720*/  UIMAD.WIDE.U32 UR8, UR13, UR20, URZ ;  /* 0x000000140d0872a5 */ /* 0x008fee000f8e00ff */
[----:B------:R-:W-:Y:S01]  /*6730*/  @!UP2 UMOV UR4, UR9 ;  /* 0x000000090004ac82 */ /* 0x000fe20008000000 */
[----:B----4-:R-:W-:Y:S02]  /*6740*/  @!UP2 UISETP.NE.AND UP0, UPT, UR5, 0x1, UPT ;  /* 0x000000010500a88c */ /* 0x010fe4000bf05270 */
[----:B------:R-:W-:Y:S02]  /*6750*/  @!UP2 USHF.R.U32.HI UR4, URZ, UR21, UR4 ;  /* 0x00000015ff04a299 */ /* 0x000fe40008011604 */
[----:B------:R-:W-:Y:S02]  /*6760*/  UIMAD.WIDE.U32 UR8, UR7, UR23, URZ ;  /* 0x00000017070872a5 */ /* 0x000fe4000f8e00ff */
[----:B------:R-:W-:Y:S02]  /*6770*/  @!UP2 USEL UR10, UR13, UR4, !UP0 ;  /* 0x000000040d0aa287 */ /* 0x000fe4000c000000 */
[----:B------:R-:W-:Y:S03]  /*6780*/  @!UP2 UISETP.NE.AND UP0, UPT, UR22, 0x1, UPT ;  /* 0x000000011600a88c */ /* 0x000fe6000bf05270 */
[----:B------:R-:W-:Y:S02]  /*6790*/  @!UP2 UMOV UR6, UR9 ;  /* 0x000000090006ac82 */ /* 0x000fe40008000000 */
[----:B------:R-:W3:Y:S02]  /*67a0*/  @!UP2 LDCU UR4, c[0x0][0xb20] ;  /* 0x00016400ff04a7ac */ /* 0x000ee40008000800 */
[----:B---3--:R-:W-:Y:S04]  /*67b0*/  @!UP2 USHF.R.U32.HI UR6, URZ, UR4, UR6 ;  /* 0x00000004ff06a299 */ /* 0x008fe80008011606 */
[----:B------:R-:W-:Y:S04]  /*67c0*/  @!UP2 USEL UR6, UR7, UR6, !UP0 ;  /* 0x000000060706a287 */ /* 0x000fe8000c000000 */
[----:B------:R-:W-:Y:S02]  /*67d0*/  @!UP2 UIADD3 UR4, UPT, UPT, -UR10, UR6, URZ ;  /* 0x000000060a04a290 */ /* 0x000fe4000fffe1ff */
[----:B------:R-:W-:Y:S02]  /*67e0*/  @!UP2 UIADD3 UR6, UPT, UPT, UR10, -UR6, URZ ;  /* 0x800000060a06a290 */ /* 0x000fe4000fffe0ff */
[----:B------:R-:W-:Y:S02]  /*67f0*/  @!UP2 UIMAD UR13, UR4, UR5, UR13 ;  /* 0x00000005040da2a4 */ /* 0x000fe4000f8e020d */
[----:B------:R-:W-:Y:S01]  /*6800*/  @!UP2 UIMAD UR7, UR6, UR22, UR7 ;  /* 0x000000160607a2a4 */ /* 0x000fe2000f8e0207 */
[----:B------:R-:W-:Y:S11]  /*6810*/  BRA.U UP3, `(.L_x_128) ;  /* 0x0000000103107547 */ /* 0x000ff6000b800000 */
[----:B------:R-:W-:Y:S04]  /*6820*/  MOV R8, UR34 ;  /* 0x0000002200087c02 */ /* 0x000fe80008000f00 */
[----:B------:R-:W-:Y:S04]  /*6830*/  SHF.L.U32 R8, R8, 0x1f, RZ ;  /* 0x0000001f08087819 */ /* 0x000fe800000006ff */
[----:B------:R-:W3:Y:S02]  /*6840*/  SYNCS.PHASECHK.TRANS64.TRYWAIT P2, [UR17+0x378], R8 ;  /* 0x00037808ff0075a7 */ /* 0x000ee40008041111 */
[----:B---3--:R-:W-:Y:S05]  /*6850*/  @!P2 BRA `(.L_x_129) ;  /* 0x0000003800eca947 */ /* 0x008fea0003800000 */
.L_x_128:
[----:B------:R-:W-:Y:S05]  /*6860*/  @!P1 BRA `(.L_x_130) ;  /* 0x0000000000309947 */ /* 0x000fea0003800000 */
[----:B------:R-:W-:Y:S01]  /*6870*/  ISETP.NE.U32.AND P1, PT, R2, RZ, PT ;  /* 0x000000ff0200720c */ /* 0x000fe20003f25070 */
[----:B------:R-:W3:Y:S01]  /*6880*/  LDCU.64 UR4, c[0x0][0x358] ;  /* 0x00006b00ff0477ac */ /* 0x000ee20008000a00 */
[----:B------:R-:W-:Y:S02]  /*6890*/  IMAD.MOV.U32 R79, RZ, RZ, 0x1 ;  /* 0x00000001ff4f7424 */ /* 0x000fe400078e00ff */
[----:B------:R-:W-:Y:S11]  /*68a0*/  ISETP.NE.AND.EX P1, PT, R3, RZ, PT, P1 ;  /* 0x000000ff0300720c */ /* 0x000ff60003f25310 */
[----:B------:R-:W-:Y:S02]  /*68b0*/  @!UPT UIADD3 URZ, UPT, UPT, URZ, URZ, URZ ;  /* 0x000000fffffff290 */ /* 0x000fe4000fffe0ff */
[----:B-1----:R-:W1:Y:S01]  /*68c0*/  @P1 LDC.64 R8, c[0x0][0x888] ;  /* 0x00022200ff081b82 */ /* 0x002e620000000a00 */
[----:B------:R-:W-:Y:S04]  /*68d0*/  @P1 IMAD R0, R4, UR36, RZ ;  /* 0x0000002404001c24 */ /* 0x000fe8000f8e02ff */
[----:B-1----:R-:W-:Y:S04]  /*68e0*/  @P1 IMAD.WIDE R8, R0, 0x4, R8 ;  /* 0x0000000400081825 */ /* 0x002fe800078e0208 */
[----:B------:R-:W-:Y:S01]  /*68f0*/  HFMA2 R0, -RZ, RZ, 0, 5.9604644775390625e-08 ;  /* 0x00000001ff007431 */ /* 0x000fe200000001ff */
[----:B---3-5:R3:W5:Y:S04]  /*6900*/  @P1 LDG.E R39, desc[UR4][R8.64] ;  /* 0x0000000408271981 */ /* 0x028768000c1e1900 */
[----:B------:R-:W-:Y:S01]  /*6910*/  @!P1 PRMT R79, R0, 0x7610, R79 ;  /* 0x00007610004f9816 */ /* 0x000fe2000000004f */
[----:B---3--:R-:W4:Y:S06]  /*6920*/  @!P1 LDC R39, c[0x0][0x880] ;  /* 0x00022000ff279b82 */ /* 0x008f2c0000000800 */
.L_x_130:
[----:B----45:R-:W-:Y:S01]  /*6930*/  @!P0 FSETP.EQ.AND P1, PT, R39, RZ, PT ;  /* 0x000000ff2700820b */ /* 0x030fe20003f22000 */
[----:B------:R-:W-:Y:S01]  /*6940*/  @!UPT UIADD3 URZ, UPT, UPT, URZ, URZ, URZ ;  /* 0x000000fffffff290 */ /* 0x000fe2000fffe0ff */
[----:B------:R-:W-:Y:S11]  /*6950*/  @!P0 BRA `(.L_x_131) ;  /* 0x0000000000188947 */ /* 0x000ff60003800000 */
[----:B------:R-:W-:Y:S02]  /*6960*/  LOP3.LUT P0, RZ, R79, 0xff, RZ, 0xc0, !PT ;  /* 0x000000ff4fff7812 */ /* 0x000fe4000780c0ff */
[----:B------:R-:W-:Y:S04]  /*6970*/  ISETP.NE.U32.AND P1, PT, R2, RZ, PT ;  /* 0x000000ff0200720c */ /* 0x000fe80003f25070 */
[----:B------:R-:W-:Y:S04]  /*6980*/  ISETP.NE.AND.EX P1, PT, R3, RZ, PT, P1 ;  /* 0x000000ff0300720c */ /* 0x000fe80003f25310 */
[----:B------:R-:W-:Y:S03]  /*6990*/  PLOP3.LUT P1, PT, P1, PT, PT, 0x8, 0x80 ;  /* 0x000000000080781c */ /* 0x000fe60000f2e170 */
[----:B------:R-:W-:Y:S11]  /*69a0*/  @P0 FSETP.EQ.AND P1, PT, R39, RZ, PT ;  /* 0x000000ff2700020b */ /* 0x000ff60003f22000 */
[----:B------:R-:W-:Y:S02]  /*69b0*/  @!UPT UIADD3 URZ, UPT, UPT, URZ, URZ, URZ ;  /* 0x000000fffffff290 */ /* 0x000fe4000fffe0ff */
.L_x_131:
[----:B------:R-:W3:Y:S01]  /*69c0*/  SYNCS.PHASECHK.TRANS64.TRYWAIT P0, [UR17+0x368], R6 ;  /* 0x00036806ff0075a7 */ /* 0x000ee20008001111 */
[----:B------:R-:W-:Y:S02]  /*69d0*/  ELECT P2, URZ, PT ;  /* 0x0000000000ff782f */ /* 0x000fe40003840000 */
[----:B------:R-:W-:Y:S01]  /*69e0*/  IADD3 R14, PT, PT, R14, 0x1, RZ ;  /* 0x000000010e0e7810 */ /* 0x000fe20007ffe0ff */
[----:B---3--:R-:W-:Y:S10]  /*69f0*/  @!P0 BRA `(.L_x_132) ;  /* 0x00000038009c8947 */ /* 0x008ff40003800000 */
.L_x_283:
[----:B------:R-:W-:Y:S01]  /*6a00*/  PLOP3.LUT P1, PT, P1, P2, PT, 0xf2, 0x2f ;  /* 0x00000000002f781c */ /* 0x000fe20000f25e72 */
[----:B------:R-:W-:Y:S01]  /*6a10*/  UMOV UR18, 0x0 ;  /* 0x0000000000127882 */ /* 0x000fe20000000000 */
[----:B------:R-:W-:Y:S01]  /*6a20*/  UMOV UR19, 0x10000000 ;  /* 0x1000000000137882 */ /* 0x000fe20000000000 */
[----:B------:R-:W-:Y:S01]  /*6a30*/  UMOV UR12, UR36 ;  /* 0x00000024000c7c82 */ /* 0x000fe20008000000 */
[----:B------:R-:W-:Y:S01]  /*6a40*/  LOP3.LUT R15, R15, 0x1, RZ, 0x3c, !PT ;  /* 0x000000010f0f7812 */ /* 0x000fe200078e3cff */
[----:B------:R-:W-:Y:S01]  /*6a50*/  UPLOP3.LUT UP3, UPT, UPT, UPT, UPT, 0x80, 0x8 ;  /* 0x000000000008789c */ /* 0x000fe20003f6f070 */
[----:B------:R-:W-:Y:S07]  /*6a60*/  UMOV UR36, UR24 ;  /* 0x0000001800247c82 */ /* 0x000fee0008000000 */
[----:B-1----:R-:W-:Y:S01]  /*6a70*/  @!P1 IADD3 R6, P0, PT, R16, 0x580, RZ ;  /* 0x0000058010069810 */ /* 0x002fe20007f1e0ff */
[----:B------:R-:W-:Y:S03]  /*6a80*/  VOTEU.ALL UP0, P1 ;  /* 0x0000000000ff7886 */ /* 0x000fe60000800000 */
[----:B------:R-:W-:Y:S01]  /*6a90*/  @!P1 R2UR UR5, R6 ;  /* 0x00000000060592ca */ /* 0x000fe200000e0000 */
[----:B------:R-:W-:Y:S01]  /*6aa0*/  @!P1 IMAD.X R0, RZ, RZ, R17, P0 ;  /* 0x000000ffff009224 */ /* 0x000fe200000e0611 */
[----:B------:R-:W-:Y:S01]  /*6ab0*/  @!UP0 USHF.L.U32 UR10, UR45, 0x6, URZ ;  /* 0x000000062d0a8899 */ /* 0x000fe200080006ff */
[----:B------:R-:W-:Y:S01]  /*6ac0*/  ISETP.NE.AND P0, PT, R14, 0x2, PT ;  /* 0x000000020e00780c */ /* 0x000fe20003f05270 */
[----:B------:R-:W-:Y:S02]  /*6ad0*/  @!UP0 USHF.L.U32 UR11, UR46, 0x6, URZ ;  /* 0x000000062e0b8899 */ /* 0x000fe400080006ff */
[----:B------:R-:W-:Y:S01]  /*6ae0*/  @!P1 R2UR UR4, R0 ;  /* 0x00000000000492ca */ /* 0x000fe200000e0000 */
[----:B------:R-:W-:Y:S01]  /*6af0*/  @!UP0 UIADD3 UR8, UPT, UPT, UR17, 0x600, URZ ;  /* 0x0000060011088890 */ /* 0x000fe2000fffe0ff */
[----:B------:R-:W-:Y:S01]  /*6b00*/  SEL R0, RZ, 0x1, P0 ;  /* 0x00000001ff007807 */ /* 0x000fe20000000000 */
[----:B------:R-:W-:Y:S01]  /*6b10*/  @!UP0 UIADD3 UR9, UPT, UPT, UR17, 0x360, URZ ;  /* 0x0000036011098890 */ /* 0x000fe2000fffe0ff */
[----:B------:R-:W-:Y:S01]  /*6b20*/  SEL R14, R14, RZ, P0 ;  /* 0x000000ff0e0e7207 */ /* 0x000fe20000000000 */
[----:B------:R-:W-:Y:S01]  /*6b30*/  VOTEU.ALL UP0, P1 ;  /* 0x0000000000ff7886 */ /* 0x000fe20000800000 */
[----:B------:R-:W-:Y:S01]  /*6b40*/  LOP3.LUT R13, R13, R0, RZ, 0x3c, !PT ;  /* 0x000000000d0d7212 */ /* 0x000fe200078e3cff */
[----:B------:R-:W-:Y:S01]  /*6b50*/  IMAD.U32 R8, RZ, RZ, UR5 ;  /* 0x00000005ff087e24 */ /* 0x000fe2000f8e00ff */
[----:B------:R-:W-:Y:S02]  /*6b60*/  UIADD3 UR45, UPT, UPT, UR7, UR60, URZ ;  /* 0x0000003c072d7290 */ /* 0x000fe4000fffe0ff */
[----:B------:R-:W-:Y:S03]  /*6b70*/  UIADD3 UR46, UPT, UPT, UR13, UR57, URZ ;  /* 0x000000390d2e7290 */ /* 0x000fe6000fffe0ff */
[----:B------:R-:W-:Y:S01]  /*6b80*/  IMAD.U32 R9, RZ, RZ, UR4 ;  /* 0x00000004ff097e24 */ /* 0x000fe2000f8e00ff */
[----:B------:R-:W-:Y:S04]  /*6b90*/  @!P1 R2UR UR4, R8 ;  /* 0x00000000080492ca */ /* 0x000fe800000e0000 */
[----:B------:R-:W-:Y:S11]  /*6ba0*/  @!P1 R2UR UR5, R9 ;  /* 0x00000000090592ca */ /* 0x000ff600000e0000 */
[----:B------:R-:W-:Y:S02]  /*6bb0*/  @!UPT UIADD3 URZ, UPT, UPT, URZ, URZ, URZ ;  /* 0x000000fffffff290 */ /* 0x000fe4000fffe0ff */
[----:B------:R3:W-:Y:S01]  /*6bc0*/  @!UP0 UTMALDG.3D [UR8], [UR4], desc[UR18] ;  /* 0x00001208040085b4 */ /* 0x0007e20008011000 */
[----:B------:R3:W-:Y:S01]  /*6bd0*/  @!P1 SYNCS.ARRIVE.TRANS64.RED.A0TR RZ, [UR17+0x360], R7 ;  /* 0x00036007ffff99a7 */ /* 0x0007e20008300411 */
[----:B------:R-:W-:Y:S01]  /*6be0*/  SYNCS.ARRIVE.TRANS64.RED.A1T0 RZ, [UR48], RZ ;  /* 0x000000ffffff79a7 */ /* 0x000fe20008100430 */
[----:B------:R-:W-:Y:S05]  /*6bf0*/  BRA.U UP1, `(.L_x_133) ;  /* 0xfffffff5018c7547 */ /* 0x000fea000b83ffff */
[----:B------:R-:W-:Y:S07]  /*6c00*/  MOV R0, UR17 ;  /* 0x0000001100007c02 */ /* 0x000fee0008000f00 */
.L_x_134:
[----:B-1----:R-:W-:-:S04]  /*6c10*/  SHF.L.U32 R2, R15, 0x1f, RZ ;  /* 0x0000001f0f027819 */ /* 0x002fc800000006ff */
[----:B------:R1:W4:Y:S03]  /*6c20*/  SYNCS.PHASECHK.TRANS64.TRYWAIT P0, [R0+URZ+0x368], R2 ;  /* 0x00036802000075a7 */ /* 0x00032600080011ff */
[----:B----4-:R-:W-:Y:S05]  /*6c30*/  @!P0 NANOSLEEP.SYNCS 0x989680 ;  /* 0x009896800000895d */ /* 0x010fea0003900000 */
[----:B------:R-:W4:Y:S02]  /*6c40*/  @!P0 SYNCS.PHASECHK.TRANS64 P0, [R0+URZ+0x368], R2 ;  /* 0x00036802000085a7 */ /* 0x000f2400080010ff */
[----:B--234-:R-:W-:Y:S05]  /*6c50*/  @P0 EXIT ;  /* 0x000000000000094d */ /* 0x01cfea0003800000 */
[----:B------:R-:W-:Y:S05]  /*6c60*/  BRA `(.L_x_134) ;  /* 0xfffffffc00e87947 */ /* 0x000fea000383ffff */
.L_x_125:
[----:B------:R-:W-:-:S06]  /*6c70*/  UISETP.GE.AND UP0, UPT, UR22, 0x4, UPT ;  /* 0x000000041600788c */ /* 0x000fcc000bf06270 */
[----:B------:R-:W-:-:S13]  /*6c80*/  PLOP3.LUT P0, PT, PT, PT, UP0, 0x80, 0x8 ;  /* 0x000000000008781c */ /* 0x000fda0003f0f008 */
[----:B-1----:R-:W-:Y:S05]  /*6c90*/  @!P0 EXIT ;  /* 0x000000000000894d */ /* 0x002fea0003800000 */
[----:B------:R-:W-:Y:S01]  /*6ca0*/  BAR.SYNC.DEFER_BLOCKING 0x6, 0xa0 ;  /* 0x0182800000007b1d */ /* 0x000fe20000010000 */
[C---:B------:R-:W-:Y:S02]  /*6cb0*/  IMAD.SHL.U32 R7, R76.reuse, 0x40, RZ ;  /* 0x000000404c077824 */ /* 0x040fe400078e00ff */
[----:B------:R-:W-:Y:S02]  /*6cc0*/  HFMA2 R81, -RZ, RZ, 0, 0 ;  /* 0x00000000ff517431 */ /* 0x000fe400000001ff */
[C---:B------:R-:W-:Y:S01]  /*6cd0*/  IMAD.SHL.U32 R4, R76.reuse, 0x20, RZ ;  /* 0x000000204c047824 */ /* 0x040fe200078e00ff */
[----:B------:R-:W-:Y:S01]  /*6ce0*/  CS2R R82, SRZ ;  /* 0x0000000000527805 */ /* 0x000fe2000001ff00 */
[----:B------:R-:W-:Y:S01]  /*6cf0*/  IMAD.SHL.U32 R6, R76, 0x2, RZ ;  /* 0x000000024c067824 */ /* 0x000fe200078e00ff */
[----:B------:R-:W-:Y:S01]  /*6d00*/  UMOV UR44, 0x400 ;  /* 0x00000400002c7882 */ /* 0x000fe20000000000 */
[----:B------:R-:W-:Y:S01]  /*6d10*/  LOP3.LUT R5, R7, 0x180, RZ, 0xc0, !PT ;  /* 0x0000018007057812 */ /* 0x000fe200078ec0ff */
[----:B------:R-:W-:Y:S01]  /*6d20*/  ULEA UR44, UR48, UR44, 0x18 ;  /* 0x0000002c302c7291 */ /* 0x000fe2000f8ec0ff */
[----:B------:R-:W-:Y:S01]  /*6d30*/  LOP3.LUT R4, R4, 0xc00, RZ, 0xc0, !PT ;  /* 0x00000c0004047812 */ /* 0x000fe200078ec0ff */
[----:B------:R-:W1:Y:S01]  /*6d40*/  LDC.64 R72, c[0x0][0x888] ;  /* 0x00022200ff487b82 */ /* 0x000e620000000a00 */
[----:B------:R-:W-:Y:S01]  /*6d50*/  LOP3.LUT R6, R5, 0x20, R6, 0xf8, !PT ;  /* 0x0000002005067812 */ /* 0x000fe200078ef806 */
[----:B------:R-:W-:Y:S01]  /*6d60*/  IMAD.SHL.U32 R5, R76, 0x8, RZ ;  /* 0x000000084c057824 */ /* 0x000fe200078e00ff */
[----:B------:R-:W-:Y:S01]  /*6d70*/  LOP3.LUT R4, R4, 0x40, R7, 0xf8, !PT ;  /* 0x0000004004047812 */ /* 0x000fe200078ef807 */
[----:B------:R-:W-:Y:S01]  /*6d80*/  IMAD.U32 R37, R76, 0x10000, RZ ;  /* 0x000100004c257824 */ /* 0x000fe200078e00ff */
[----:B------:R-:W-:Y:S01]  /*6d90*/  UIADD3 UR4, UPT, UPT, UR44, 0x1600, URZ ;  /* 0x000016002c047890 */ /* 0x000fe2000fffe0ff */
[----:B------:R-:W-:Y:S01]  /*6da0*/  IMAD.MOV.U32 R36, RZ, RZ, RZ ;  /* 0x000000ffff247224 */ /* 0x000fe200078e00ff */
[----:B------:R-:W-:Y:S01]  /*6db0*/  LOP3.LUT R5, R6, 0x30, R5, 0x78, !PT ;  /* 0x0000003006057812 */ /* 0x000fe200078e7805 */
[----:B------:R-:W2:Y:S01]  /*6dc0*/  LDC.64 R74, c[0x0][0x890] ;  /* 0x00022400ff4a7b82 */ /* 0x000ea20000000a00 */
[----:B------:R-:W-:Y:S01]  /*6dd0*/  LOP3.LUT R4, R4, 0x200, R7, 0xf8, !PT ;  /* 0x0000020004047812 */ /* 0x000fe200078ef807 */
[----:B------:R-:W-:Y:S01]  /*6de0*/  IMAD.MOV.U32 R84, RZ, RZ, RZ ;  /* 0x000000ffff547224 */ /* 0x000fe200078e00ff */
[----:B------:R-:W-:Y:S01]  /*6df0*/  LOP3.LUT R37, R37, 0x600000, RZ, 0xc0, !PT ;  /* 0x0060000025257812 */ /* 0x000fe200078ec0ff */
[----:B------:R-:W-:Y:S01]  /*6e00*/  IMAD.U32 R85, RZ, RZ, UR4 ;  /* 0x00000004ff557e24 */ /* 0x000fe2000f8e00ff */
[----:B------:R-:W-:Y:S01]  /*6e10*/  LOP3.LUT R78, R4, R5, RZ, 0xfc, !PT ;  /* 0x00000005044e7212 */ /* 0x000fe200078efcff */
[----:B------:R-:W3:Y:S01]  /*6e20*/  LDS R0, [UR44+0x430] ;  /* 0x0004302cff007984 */ /* 0x000ee20008000800 */
[----:B------:R-:W-:Y:S01]  /*6e30*/  IMAD.SHL.U32 R4, R76, 0x10, RZ ;  /* 0x000000104c047824 */ /* 0x000fe200078e00ff */
[----:B------:R-:W4:Y:S01]  /*6e40*/  LDC.64 R70, c[0x0][0x8b0] ;  /* 0x00022c00ff467b82 */ /* 0x000f220000000a00 */
[----:B------:R-:W-:Y:S01]  /*6e50*/  IADD3 R77, PT, PT, R78, UR44, RZ ;  /* 0x0000002c4e4d7c10 */ /* 0x000fe2000fffe0ff */
[----:B------:R-:W1:Y:S02]  /*6e60*/  LDCU UR50, c[0x0][0x370] ;  /* 0x00006e00ff3277ac */ /* 0x000e640008000800 */
[----:B------:R-:W-:Y:S01]  /*6e70*/  LOP3.LUT R4, R4, 0x20, RZ, 0xc0, !PT ;  /* 0x0000002004047812 */ /* 0x000fe200078ec0ff */
[----:B------:R-:W1:Y:S03]  /*6e80*/  LDCU.64 UR62, c[0x0][0x348] ;  /* 0x00006900ff3e77ac */ /* 0x000e660008000a00 */
[----:B------:R-:W1:Y:S01]  /*6e90*/  LDC.64 R68, c[0x0][0x8a8] ;  /* 0x00022a00ff447b82 */ /* 0x000e620000000a00 */
[----:B------:R-:W-:Y:S01]  /*6ea0*/  IADD3 R77, PT, PT, -R4, 0x600, R77 ;  /* 0x00000600044d7810 */ /* 0x000fe20007ffe14d */
[----:B------:R-:W1:Y:S01]  /*6eb0*/  LDCU UR41, c[0x0][0xb0c] ;  /* 0x00016180ff2977ac */ /* 0x000e620008000800 */
[----:B------:R-:W1:Y:S01]  /*6ec0*/  LDCU UR39, c[0x0][0xb30] ;  /* 0x00016600ff2777ac */ /* 0x000e620008000800 */
[----:B------:R-:W1:Y:S01]  /*6ed0*/  LDCU.64 UR58, c[0x0][0x888] ;  /* 0x00011100ff3a77ac */ /* 0x000e620008000a00 */
[----:B------:R-:W1:Y:S01]  /*6ee0*/  LDCU.64 UR42, c[0x0][0xb28] ;  /* 0x00016500ff2a77ac */ /* 0x000e620008000a00 */
[----:B------:R-:W1:Y:S01]  /*6ef0*/  LDCU.128 UR52, c[0x0][0xb10] ;  /* 0x00016200ff3477ac */ /* 0x000e620008000c00 */
[----:B------:R-:W1:Y:S01]  /*6f00*/  LDCU UR49, c[0x0][0x374] ;  /* 0x00006e80ff3177ac */ /* 0x000e620008000800 */
[----:B------:R-:W-:Y:S01]  /*6f10*/  UIADD3 UR56, UPT, UPT, UR44, 0x600, URZ ;  /* 0x000006002c387890 */ /* 0x000fe2000fffe0ff */
[----:B---3--:R-:W-:-:S11]  /*6f20*/  IMAD.IADD R37, R0, 0x1, R37 ;  /* 0x0000000100257824 */ /* 0x008fd600078e0225 */
.L_x_152:
[----:B------:R-:W-:Y:S02]  /*6f30*/  LEA R3, R81, UR44, 0x3 ;  /* 0x0000002c51037c11 */ /* 0x000fe4000f8e18ff */
[----:B------:R-:W-:Y:S02]  /*6f40*/  SHF.L.U32 R0, R83, 0x1f, RZ ;  /* 0x0000001f53007819 */ /* 0x000fe400000006ff */
[----:B-1----:R-:W-:Y:S02]  /*6f50*/  LEA R4, R81, UR44, 0x4 ;  /* 0x0000002c51047c11 */ /* 0x002fe4000f8e20ff */
[----:B------:R-:W3:Y:S02]  /*6f60*/  SYNCS.PHASECHK.TRANS64.TRYWAIT P0, [R3+URZ+0x380], R0 ;  /* 0x00038000030075a7 */ /* 0x000ee400080011ff */
[----:B--23--:R-:W-:Y:S05]  /*6f70*/  @!P0 BRA `(.L_x_135) ;  /* 0x0000003400548947 */ /* 0x00cfea0003800000 */
.L_x_284:
[----:B------:R-:W1:Y:S01]  /*6f80*/  LDS.128 R4, [R4+0x410] ;  /* 0x0004100004047984 */ /* 0x000e620000000c00 */
[----:B------:R-:W-:Y:S01]  /*6f90*/  UISETP.GE.AND UP0, UPT, UR40, 0x1, UPT ;  /* 0x000000012800788c */ /* 0x000fe2000bf06270 */
[----:B------:R-:W-:Y:S01]  /*6fa0*/  @!PT LDS RZ, [RZ] ;  /* 0x00000000fffff984 */ /* 0x000fe20000000800 */
[----:B------:R-:W-:Y:S01]  /*6fb0*/  @!PT LDS RZ, [RZ] ;  /* 0x00000000fffff984 */ /* 0x000fe20000000800 */
[----:B------:R-:W-:Y:S01]  /*6fc0*/  @!PT LDS RZ, [RZ] ;  /* 0x00000000fffff984 */ /* 0x000fe20000000800 */
[----:B------:R-:W-:Y:S01]  /*6fd0*/  @!PT LDS RZ, [RZ] ;  /* 0x00000000fffff984 */ /* 0x000fe20000000800 */
[----:B------:R2:W-:Y:S06]  /*6fe0*/  MEMBAR.ALL.CTA ;  /* 0x0000000000007992 */ /* 0x0005ec0000008000 */
[----:B--2---:R-:W2:Y:S01]  /*6ff0*/  FENCE.VIEW.ASYNC.S ;  /* 0x00000000000073c6 */ /* 0x004ea20000000000 */
[----:B-1----:R-:W-:Y:S11]  /*7000*/  LOP3.LUT P0, RZ, R6, 0x1, RZ, 0xc0, !PT ;  /* 0x0000000106ff7812 */ /* 0x002ff6000780c0ff */
[----:B------:R-:W-:Y:S02]  /*7010*/  @!UPT UIADD3 URZ, UPT, UPT, URZ, URZ, URZ ;  /* 0x000000fffffff290 */ /* 0x000fe4000fffe0ff */
[----:B--2---:R-:W-:Y:S01]  /*7020*/  VOTEU.ANY UP1, P0 ;  /* 0x0000000000ff7886 */ /* 0x004fe20000020100 */
[----:B------:R-:W-:Y:S01]  /*7030*/  PLOP3.LUT P0, PT, PT, PT, UP1, 0x80, 0x8 ;  /* 0x000000000008781c */ /* 0x000fe20003f0f018 */
[----:B------:R-:W-:Y:S11]  /*7040*/  UP2UR UR47, UPR, URZ, 0x2 ;  /* 0x00000002ff2f7883 */ /* 0x000ff60008000000 */
[----:B------:R-:W-:Y:S01]  /*7050*/  @!UPT UIADD3 URZ, UPT, UPT, URZ, URZ, URZ ;  /* 0x000000fffffff290 */ /* 0x000fe2000fffe0ff */
        /* <DEDUP_REMOVED lines=13> */
[----:B------:R-:W2:Y:S01]  /*7130*/  LDCU UR12, c[0x0][0xb20] ;  /* 0x00016400ff0c77ac */ /* 0x000ea20008000800 */
[----:B------:R-:W-:Y:S02]  /*7140*/  UIMAD.WIDE.U32 UR4, UR49, UR55, URZ ;  /* 0x00000037310472a5 */ /* 0x000fe4000f8e00ff */
[----:B------:R-:W-:Y:S02]  /*7150*/  UIMAD.WIDE.U32 UR6, UR50, UR52, URZ ;  /* 0x00000034320672a5 */ /* 0x000fe4000f8e00ff */
[----:B------:R-:W-:Y:S02]  /*7160*/  UISETP.NE.AND UP0, UPT, UR54, 0x1, UPT ;  /* 0x000000013600788c */ /* 0x000fe4000bf05270 */
[----:B------:R-:W-:Y:S02]  /*7170*/  UIMAD.WIDE.U32 UR8, UR37, UR55, URZ ;  /* 0x00000037250872a5 */ /* 0x000fe4000f8e00ff */
[----:B------:R-:W-:Y:S02]  /*7180*/  UIMAD.WIDE.U32 UR10, UR38, UR52, URZ ;  /* 0x00000034260a72a5 */ /* 0x000fe4000f8e00ff */
[----:B------:R-:W-:Y:S02]  /*7190*/  UISETP.NE.AND UP1, UPT, UR41, 0x1, UPT ;  /* 0x000000012900788c */ /* 0x000fe4000bf25270 */
[----:B------:R-:W-:Y:S01]  /*71a0*/  UISETP.NE.AND UP2, UPT, UR40, 0x1, UPT ;  /* 0x000000012800788c */ /* 0x000fe2000bf45270 */
[----:B------:R-:W-:Y:S02]  /*71b0*/  UMOV UR4, UR5 ;  /* 0x0000000500047c82 */ /* 0x000fe40008000000 */
[----:B--2---:R-:W-:Y:S03]  /*71c0*/  USHF.R.U32.HI UR5, URZ, UR12, UR4 ;  /* 0x0000000cff057299 */ /* 0x004fe60008011604 */
[----:B------:R-:W-:Y:S02]  /*71d0*/  UMOV UR4, UR7 ;  /* 0x0000000700047c82 */ /* 0x000fe40008000000 */
[----:B------:R-:W-:Y:S02]  /*71e0*/  USHF.R.U32.HI UR7, URZ, UR53, UR4 ;  /* 0x00000035ff077299 */ /* 0x000fe40008011604 */
[----:B------:R-:W-:Y:S02]  /*71f0*/  USEL UR4, UR49, UR5, !UP0 ;  /* 0x0000000531047287 */ /* 0x000fe4000c000000 */
[----:B------:R-:W-:Y:S01]  /*7200*/  USEL UR7, UR50, UR7, !UP1 ;  /* 0x0000000732077287 */ /* 0x000fe2000c800000 */
[----:B------:R-:W-:Y:S01]  /*7210*/  UMOV UR5, UR9 ;  /* 0x0000000900057c82 */ /* 0x000fe20008000000 */
[----:B------:R-:W-:Y:S02]  /*7220*/  UIMAD.WIDE.U32 UR8, UR4, UR42, URZ ;  /* 0x0000002a040872a5 */ /* 0x000fe4000f8e00ff */
[----:B------:R-:W-:Y:S03]  /*7230*/  USHF.R.U32.HI UR6, URZ, UR12, UR5 ;  /* 0x0000000cff067299 */ /* 0x000fe60008011605 */
[----:B------:R-:W-:Y:S01]  /*7240*/  UMOV UR5, UR11 ;  /* 0x0000000b00057c82 */ /* 0x000fe20008000000 */
[----:B------:R-:W-:Y:S02]  /*7250*/  UIMAD.WIDE.U32 UR10, UR7, UR42, URZ ;  /* 0x0000002a070a72a5 */ /* 0x000fe4000f8e00ff */
[----:B------:R-:W-:Y:S02]  /*7260*/  USHF.R.U32.HI UR12, URZ, UR53, UR5 ;  /* 0x00000035ff0c7299 */ /* 0x000fe40008011605 */
[----:B------:R-:W-:Y:S01]  /*7270*/  USEL UR6, UR37, UR6, !UP0 ;  /* 0x0000000625067287 */ /* 0x000fe2000c000000 */
[----:B------:R-:W-:Y:S02]  /*7280*/  UMOV UR5, UR9 ;  /* 0x0000000900057c82 */ /* 0x000fe40008000000 */
[----:B------:R-:W-:Y:S01]  /*7290*/  UMOV UR10, UR11 ;  /* 0x0000000b000a7c82 */ /* 0x000fe20008000000 */
[----:B------:R-:W-:Y:S02]  /*72a0*/  @UP2 USHF.R.U32.HI UR4, URZ, UR43, UR5 ;  /* 0x0000002bff042299 */ /* 0x000fe40008011605 */
[----:B------:R-:W-:Y:S02]  /*72b0*/  @UP2 USHF.R.U32.HI UR7, URZ, UR43, UR10 ;  /* 0x0000002bff072299 */ /* 0x000fe4000801160a */
[----:B------:R-:W-:Y:S02]  /*72c0*/  UIMAD UR4, UR40, UR4, URZ ;  /* 0x00000004280472a4 */ /* 0x000fe4000f8e02ff */
[----:B------:R-:W-:Y:S02]  /*72d0*/  UIMAD.WIDE.U32 UR10, UR6, UR42, URZ ;  /* 0x0000002a060a72a5 */ /* 0x000fe4000f8e00ff */
[----:B------:R-:W-:Y:S02]  /*72e0*/  USEL UR5, UR38, UR12, !UP1 ;  /* 0x0000000c26057287 */ /* 0x000fe4000c800000 */
[----:B------:R-:W-:Y:S02]  /*72f0*/  UIMAD UR8, UR40, UR7, URZ ;  /* 0x00000007280872a4 */ /* 0x000fe4000f8e02ff */
[----:B------:R-:W-:Y:S03]  /*7300*/  UISETP.GE.AND UP0, UPT, UR6, UR4, UPT ;  /* 0x000000040600728c */ /* 0x000fe6000bf06270 */
[----:B------:R-:W-:Y:S01]  /*7310*/  UMOV UR4, UR11 ;  /* 0x0000000b00047c82 */ /* 0x000fe20008000000 */
[----:B------:R-:W-:Y:S02]  /*7320*/  UISETP.GE.OR UP0, UPT, UR5, UR8, UP0 ;  /* 0x000000080500728c */ /* 0x000fe40008706670 */
[----:B------:R-:W-:Y:S02]  /*7330*/  USHF.R.U32.HI UR4, URZ, UR43, UR4 ;  /* 0x0000002bff047299 */ /* 0x000fe40008011604 */
[----:B------:R-:W-:Y:S02]  /*7340*/  UIMAD.WIDE.U32 UR8, UR5, UR42, URZ ;  /* 0x0000002a050872a5 */ /* 0x000fe4000f8e00ff */
[----:B------:R-:W-:Y:S02]  /*7350*/  USEL UR11, UR6, UR4, !UP2 ;  /* 0x00000004060b7287 */ /* 0x000fe4000d000000 */
[----:B------:R-:W-:Y:S02]  /*7360*/  UIADD3 UR8, UPT, UPT, -UR5, URZ, URZ ;  /* 0x000000ff05087290 */ /* 0x000fe4000fffe1ff */
[----:B------:R-:W-:Y:S01]  /*7370*/  UIADD3 UR10, UPT, UPT, -UR11, URZ, URZ ;  /* 0x000000ff0b0a7290 */ /* 0x000fe2000fffe1ff */
[----:B------:R-:W-:Y:S01]  /*7380*/  @!UP0 UMOV UR4, UR9 ;  /* 0x0000000900048c82 */ /* 0x000fe20008000000 */
[----:B------:R-:W-:Y:S02]  /*7390*/  UIADD3 UR9, UPT, UPT, -UR6, URZ, URZ ;  /* 0x000000ff06097290 */ /* 0x000fe4000fffe1ff */
[----:B------:R-:W-:Y:S02]  /*73a0*/  @!UP0 USHF.R.U32.HI UR4, URZ, UR43, UR4 ;  /* 0x0000002bff048299 */ /* 0x000fe40008011604 */
[----:B------:R-:W-:Y:S02]  /*73b0*/  UIMAD UR10, UR40, UR10, UR6 ;  /* 0x0000000a280a72a4 */ /* 0x000fe4000f8e0206 */
[----:B------:R-:W-:Y:S04]  /*73c0*/  @!UP0 USEL UR4, UR5, UR4, !UP2 ;  /* 0x0000000405048287 */ /* 0x000fe8000d000000 */
[----:B------:R-:W-:Y:S02]  /*73d0*/  @!UP0 UIMAD UR10, UR7, UR10, UR4 ;  /* 0x0000000a070a82a4 */ /* 0x000fe4000f8e0204 */
[----:B------:R-:W-:Y:S02]  /*73e0*/  @!UP0 UIADD3 UR11, UPT, UPT, UR11, -UR4, URZ ;  /* 0x800000040b0b8290 */ /* 0x000fe4000fffe0ff */
[----:B------:R-:W-:Y:S02]  /*73f0*/  UIMAD UR7, UR41, UR8, UR38 ;  /* 0x00000008290772a4 */ /* 0x000fe4000f8e0226 */
[----:B------:R-:W-:Y:S02]  /*7400*/  @!UP0 UIMAD UR6, UR11, UR40, UR5 ;  /* 0x000000280b0682a4 */ /* 0x000fe4000f8e0205 */
[----:B------:R-:W-:Y:S01]  /*7410*/  UIMAD UR4, UR54, UR9, UR37 ;  /* 0x00000009360472a4 */ /* 0x000fe2000f8e0225 */
[----:B------:R-:W-:Y:S02]  /*7420*/  @!UP0 UMOV UR5, UR10 ;  /* 0x0000000a00058c82 */ /* 0x000fe40008000000 */
[----:B------:R-:W-:Y:S02]  /*7430*/  UIMAD UR38, UR5, UR41, UR7 ;  /* 0x00000029052672a4 */ /* 0x000fe4000f8e0207 */
[----:B------:R-:W-:Y:S11]  /*7440*/  UIMAD UR37, UR6, UR54, UR4 ;  /* 0x00000036062572a4 */ /* 0x000ff6000f8e0204 */
[----:B------:R-:W-:Y:S01]  /*7450*/  @!UPT UIADD3 URZ, UPT, UPT, URZ, URZ, URZ ;  /* 0x000000fffffff290 */ /* 0x000fe2000fffe0ff */
.L_x_136:
[----:B------:R-:W-:Y:S01]  /*7460*/  UISETP.NE.AND UP0, UPT, UR39, 0x1, UPT ;  /* 0x000000012700788c */ /* 0x000fe2000bf05270 */
[----:B------:R-:W-:Y:S10]  /*7470*/  IADD3 R81, PT, PT, R81, 0x1, RZ ;  /* 0x0000000151517810 */ /* 0x000ff40007ffe0ff */
[----:B------:R-:W2:Y:S01]  /*7480*/  @!UP0 LDCU.128 UR12, c[0x0][0xb10] ;  /* 0x00016200ff0c87ac */ /* 0x000ea20008000c00 */
[----:B------:R-:W3:Y:S01]  /*7490*/  @!UP0 LDCU UR5, c[0x0][0xb0c] ;  /* 0x00016180ff0587ac */ /* 0x000ee20008000800 */
[----:B------:R-:W4:Y:S01]  /*74a0*/  @!UP0 LDCU UR10, c[0x0][0xb20] ;  /* 0x00016400ff0a87ac */ /* 0x000f220008000800 */
[----:B--2---:R-:W-:Y:S02]  /*74b0*/  UIMAD.WIDE.U32 UR8, UR38, UR12, URZ ;  /* 0x0000000c260872a5 */ /* 0x004fe4000f8e00ff */
[----:B------:R-:W-:Y:S02]  /*74c0*/  UIMAD.WIDE.U32 UR6, UR37, UR15, URZ ;  /* 0x0000000f250672a5 */ /* 0x000fe4000f8e00ff */
[----:B------:R-:W-:Y:S03]  /*74d0*/  @!UP0 UISETP.NE.AND UP1, UPT, UR14, 0x1, UPT ;  /* 0x000000010e00888c */ /* 0x000fe6000bf25270 */
[----:B------:R-:W-:Y:S01]  /*74e0*/  @!UP0 UMOV UR4, UR9 ;  /* 0x0000000900048c82 */ /* 0x000fe20008000000 */
[----:B---3--:R-:W-:Y:S02]  /*74f0*/  @!UP0 UISETP.NE.AND UP2, UPT, UR5, 0x1, UPT ;  /* 0x000000010500888c */ /* 0x008fe4000bf45270 */
[----:B------:R-:W-:Y:S01]  /*7500*/  @!UP0 USHF.R.U32.HI UR4, URZ, UR13, UR4 ;  /* 0x0000000dff048299 */ /* 0x000fe20008011604 */
[----:B------:R-:W-:Y:S02]  /*7510*/  @!UP0 UMOV UR6, UR7 ;  /* 0x0000000700068c82 */ /* 0x000fe40008000000 */
[----:B----4-:R-:W-:Y:S02]  /*7520*/  @!UP0 USHF.R.U32.HI UR6, URZ, UR10, UR6 ;  /* 0x0000000aff068299 */ /* 0x010fe40008011606 */
[----:B------:R-:W-:Y:S02]  /*7530*/  @!UP0 USEL UR7, UR38, UR4, !UP2 ;  /* 0x0000000426078287 */ /* 0x000fe4000d000000 */
[----:B------:R-:W-:Y:S04]  /*7540*/  @!UP0 USEL UR6, UR37, UR6, !UP1 ;  /* 0x0000000625068287 */ /* 0x000fe8000c800000 */
[----:B------:R-:W-:Y:S02]  /*7550*/  @!UP0 UIADD3 UR4, UPT, UPT, -UR7, UR6, URZ ;  /* 0x0000000607048290 */ /* 0x000fe4000fffe1ff */
[----:B------:R-:W-:Y:S02]  /*7560*/  @!UP0 UIADD3 UR6, UPT, UPT, UR7, -UR6, URZ ;  /* 0x8000000607068290 */ /* 0x000fe4000fffe0ff */
[----:B------:R-:W-:Y:S02]  /*7570*/  @!UP0 UIMAD UR38, UR4, UR5, UR38 ;  /* 0x00000005042682a4 */ /* 0x000fe4000f8e0226 */
[----:B------:R-:W-:Y:S02]  /*7580*/  @!UP0 UIMAD UR37, UR6, UR14, UR37 ;  /* 0x0000000e062582a4 */ /* 0x000fe4000f8e0225 */
[----:B------:R-:W-:Y:S09]  /*7590*/  ULOP3.LUT UP0, URZ, UR56, 0x1b0, URZ, 0xc0, !UPT ;  /* 0x000001b038ff7892 */ /* 0x000ff2000f80c0ff */
[----:B------:R-:W-:Y:S05]  /*75a0*/  BRA.U !UP0, `(.L_x_137) ;  /* 0x0000000108407547 */ /* 0x000fea000b800000 */
[----:B------:R-:W2:Y:S01]  /*75b0*/  LDCU.64 UR8, c[0x4][0x80] ;  /* 0x01001000ff0877ac */ /* 0x000ea20008000a00 */
[----:B------:R-:W-:Y:S01]  /*75c0*/  MOV R3, 0x0 ;  /* 0x0000000000037802 */ /* 0x000fe20000000f00 */
[----:B------:R-:W-:Y:S02]  /*75d0*/  HFMA2 R12, -RZ, RZ, 0, 5.9604644775390625e-08 ;  /* 0x00000001ff0c7431 */ /* 0x000fe400000001ff */
[----:B------:R-:W-:Y:S02]  /*75e0*/  IMAD.MOV.U32 R8, RZ, RZ, 0x70 ;  /* 0x00000070ff087424 */ /* 0x000fe400078e00ff */
[----:B------:R-:W-:Y:S01]  /*75f0*/  IMAD.MOV.U32 R13, RZ, RZ, RZ ;  /* 0x000000ffff0d7224 */ /* 0x000fe200078e00ff */
[----:B------:R-:W3:Y:S01]  /*7600*/  LDCU.64 UR6, c[0x4][0x88] ;  /* 0x01001100ff0677ac */ /* 0x000ee20008000a00 */
[----:B------:R-:W4:Y:S01]  /*7610*/  LDC.64 R2, c[0x4][R3] ;  /* 0x0100000003027b82 */ /* 0x000f220000000a00 */
[----:B------:R-:W1:Y:S01]  /*7620*/  LDCU.64 UR4, c[0x4][0x8] ;  /* 0x01000100ff0477ac */ /* 0x000e620008000a00 */
[----:B--2---:R-:W-:Y:S01]  /*7630*/  MOV R5, UR9 ;  /* 0x0000000900057c02 */ /* 0x004fe20008000f00 */
[----:B------:R-:W-:Y:S01]  /*7640*/  IMAD.U32 R4, RZ, RZ, UR8 ;  /* 0x00000008ff047e24 */ /* 0x000fe2000f8e00ff */
[----:B---3--:R-:W-:Y:S01]  /*7650*/  MOV R7, UR7 ;  /* 0x0000000700077c02 */ /* 0x008fe20008000f00 */
[----:B------:R-:W-:Y:S01]  /*7660*/  IMAD.U32 R6, RZ, RZ, UR6 ;  /* 0x00000006ff067e24 */ /* 0x000fe2000f8e00ff */
[----:B-1----:R-:W-:Y:S01]  /*7670*/  MOV R11, UR5 ;  /* 0x00000005000b7c02 */ /* 0x002fe20008000f00 */
[----:B------:R-:W-:Y:S02]  /*7680*/  IMAD.U32 R10, RZ, RZ, UR4 ;  /* 0x00000004ff0a7e24 */ /* 0x000fe4000f8e00ff */
[----:B------:R-:W-:Y:S07]  /*7690*/  LEPC R20, `(.L_x_137) ;  /* 0x000000001014794e */ /* 0x000fee0000000000 */
[----:B----45:R-:W-:Y:S05]  /*76a0*/  CALL.ABS.NOINC R2 ;  /* 0x0000000002007343 */ /* 0x030fea0003c00000 */
.L_x_137:
[----:B------:R-:W-:Y:S01]  /*76b0*/  LOP3.LUT P0, RZ, R85, 0x1b0, RZ, 0xc0, !PT ;  /* 0x000001b055ff7812 */ /* 0x000fe2000780c0ff */
[----:B------:R-:W-:Y:S11]  /*76c0*/  BSSY.RECONVERGENT B6, `(.L_x_138) ;  /* 0x0000013000067945 */ /* 0x000ff60003800200 */
[----:B------:R-:W-:Y:S01]  /*76d0*/  @!UPT UIADD3 URZ, UPT, UPT, URZ, URZ, URZ ;  /* 0x000000fffffff290 */ /* 0x000fe2000fffe0ff */
[----:B------:R-:W-:Y:S05]  /*76e0*/  @!P0 BRA `(.L_x_139) ;  /* 0x0000000000408947 */ /* 0x000fea0003800000 */
        /* <DEDUP_REMOVED lines=16> */
.L_x_139:
[----:B------:R-:W-:Y:S05]  /*77f0*/  BSYNC.RECONVERGENT B6 ;  /* 0x0000000000067941 */ /* 0x000fea0003800200 */
.L_x_138:
[----:B------:R-:W-:Y:S01]  /*7800*/  ISETP.NE.U32.AND P3, PT, R74, RZ, PT ;  /* 0x000000ff4a00720c */ /* 0x000fe20003f65070 */
[----:B------:R-:W-:Y:S01]  /*7810*/  UISETP.NE.AND UP1, UPT, UR61, URZ, UPT ;  /* 0x000000ff3d00728c */ /* 0x000fe2000bf25270 */
[----:B------:R-:W-:Y:S02]  /*7820*/  ISETP.NE.U32.AND P4, PT, R70, RZ, PT ;  /* 0x000000ff4600720c */ /* 0x000fe40003f85070 */
[----:B------:R-:W-:Y:S02]  /*7830*/  ISETP.NE.AND.EX P3, PT, R75, RZ, PT, P3 ;  /* 0x000000ff4b00720c */ /* 0x000fe40003f65330 */
[----:B------:R-:W-:Y:S02]  /*7840*/  PLOP3.LUT P1, PT, PT, PT, PT, 0x8, 0x80 ;  /* 0x000000000080781c */ /* 0x000fe40003f2e170 */
[----:B------:R-:W-:Y:S02]  /*7850*/  PLOP3.LUT P0, PT, PT, PT, UP1, 0x80, 0x8 ;  /* 0x000000000008781c */ /* 0x000fe40003f0f018 */
[----:B------:R-:W-:Y:S02]  /*7860*/  ISETP.NE.AND.EX P4, PT, R71, RZ, PT, P4 ;  /* 0x000000ff4700720c */ /* 0x000fe40003f85340 */
[----:B------:R-:W2:Y:S09]  /*7870*/  @UP1 LDCU.64 UR4, c[0x0][0x888] ;  /* 0x00011100ff0417ac */ /* 0x000eb20008000a00 */
[----:B------:R-:W-:Y:S01]  /*7880*/  @P0 PLOP3.LUT P1, PT, P3, PT, PT, 0x80, 0x8 ;  /* 0x000000000008081c */ /* 0x000fe20001f2f070 */
[----:B--2---:R-:W-:Y:S04]  /*7890*/  @UP1 UISETP.NE.U32.AND UP0, UPT, UR4, URZ, UPT ;  /* 0x000000ff0400128c */ /* 0x004fe8000bf05070 */
[----:B------:R-:W-:Y:S04]  /*78a0*/  @UP1 UISETP.NE.AND.EX UP0, UPT, UR5, URZ, UPT, UP0 ;  /* 0x000000ff0500128c */ /* 0x000fe8000bf05300 */
[----:B------:R-:W-:Y:S01]  /*78b0*/  @UP1 USEL UR4, URZ, 0xffffffff, UP0 ;  /* 0xffffffffff041887 */ /* 0x000fe20008000000 */
[----:B------:R-:W-:Y:S11]  /*78c0*/  @!P3 BRA `(.L_x_140) ;  /* 0x000000000030b947 */ /* 0x000ff60003800000 */
[----:B------:R-:W-:Y:S01]  /*78d0*/  ISETP.NE.U32.AND P2, PT, R72, RZ, PT ;  /* 0x000000ff4800720c */ /* 0x000fe20003f45070 */
[----:B------:R-:W2:Y:S01]  /*78e0*/  LDCU.64 UR6, c[0x0][0x358] ;  /* 0x00006b00ff0677ac */ /* 0x000ea20008000a00 */
[----:B------:R-:W-:Y:S02]  /*78f0*/  IMAD.MOV.U32 R79, RZ, RZ, 0x1 ;  /* 0x00000001ff4f7424 */ /* 0x000fe400078e00ff */
[----:B------:R-:W-:Y:S11]  /*7900*/  ISETP.NE.AND.EX P2, PT, R73, RZ, PT, P2 ;  /* 0x000000ff4900720c */ /* 0x000ff60003f45320 */
[----:B------:R-:W-:Y:S02]  /*7910*/  @!UPT UIADD3 URZ, UPT, UPT, URZ, URZ, URZ ;  /* 0x000000fffffff290 */ /* 0x000fe4000fffe0ff */
[----:B------:R-:W3:Y:S01]  /*7920*/  @P2 LDC.64 R2, c[0x0][0x888] ;  /* 0x00022200ff022b82 */ /* 0x000ee20000000a00 */
[----:B-1----:R-:W-:Y:S04]  /*7930*/  @P2 IMAD R0, R74, UR36, RZ ;  /* 0x000000244a002c24 */ /* 0x002fe8000f8e02ff */
[----:B---3--:R-:W-:Y:S04]  /*7940*/  @P2 IMAD.WIDE R2, R0, 0x4, R2 ;  /* 0x0000000400022825 */ /* 0x008fe800078e0202 */
[----:B------:R-:W-:Y:S01]  /*7950*/  HFMA2 R0, -RZ, RZ, 0, 5.9604644775390625e-08 ;  /* 0x00000001ff007431 */ /* 0x000fe200000001ff */
[----:B--2--5:R2:W5:Y:S04]  /*7960*/  @P2 LDG.E R39, desc[UR6][R2.64] ;  /* 0x0000000602272981 */ /* 0x024568000c1e1900 */
[----:B------:R-:W-:Y:S01]  /*7970*/  @!P2 PRMT R79, R0, 0x7610, R79 ;  /* 0x00007610004fa816 */ /* 0x000fe2000000004f */
[----:B--2---:R-:W3:Y:S06]  /*7980*/  @!P2 LDC R39, c[0x0][0x880] ;  /* 0x00022000ff27ab82 */ /* 0x004eec0000000800 */
.L_x_140:
[----:B------:R-:W-:Y:S05]  /*7990*/  @!P4 BRA `(.L_x_141) ;  /* 0x000000000024c947 */ /* 0x000fea0003800000 */
[----:B------:R-:W-:Y:S01]  /*79a0*/  ISETP.NE.U32.AND P2, PT, R68, RZ, PT ;  /* 0x000000ff4400720c */ /* 0x000fe20003f45070 */
[----:B------:R-:W2:Y:S03]  /*79b0*/  LDCU.64 UR6, c[0x0][0x358] ;  /* 0x00006b00ff0677ac */ /* 0x000ea60008000a00 */
[----:B------:R-:W-:Y:S11]  /*79c0*/  ISETP.NE.AND.EX P2, PT, R69, RZ, PT, P2 ;  /* 0x000000ff4500720c */ /* 0x000ff60003f45320 */
[----:B------:R-:W-:Y:S02]  /*79d0*/  @!UPT UIADD3 URZ, UPT, UPT, URZ, URZ, URZ ;  /* 0x000000fffffff290 */ /* 0x000fe4000fffe0ff */
[----:B------:R-:W4:Y:S01]  /*79e0*/  @P2 LDC.64 R2, c[0x0][0x8a8] ;  /* 0x00022a00ff022b82 */ /* 0x000f220000000a00 */
[----:B-1----:R-:W-:Y:S04]  /*79f0*/  @P2 IMAD R0, R70, UR36, RZ ;  /* 0x0000002446002c24 */ /* 0x002fe8000f8e02ff */
[----:B----4-:R-:W-:Y:S05]  /*7a00*/  @P2 IMAD.WIDE R2, R0, 0x4, R2 ;  /* 0x0000000400022825 */ /* 0x010fea00078e0202 */
[----:B--2--5:R2:W5:Y:S02]  /*7a10*/  @P2 LDG.E R38, desc[UR6][R2.64] ;  /* 0x0000000602262981 */ /* 0x024564000c1e1900 */
[----:B--2---:R-:W4:Y:S02]  /*7a20*/  @!P2 LDC R38, c[0x0][0x8a0] ;  /* 0x00022800ff26ab82 */ /* 0x004f240000000800 */
.L_x_141:
[----:B---3-5:R-:W-:Y:S01]  /*7a30*/  @P0 FSETP.NEU.AND P4, PT, R39, RZ, PT ;  /* 0x000000ff2700020b */ /* 0x028fe20003f8d000 */
[----:B-1----:R-:W-:Y:S01]  /*7a40*/  IMAD.U32 R0, RZ, RZ, UR4 ;  /* 0x00000004ff007e24 */ /* 0x002fe2000f8e00ff */
[----:B------:R-:W-:Y:S01]  /*7a50*/  @P0 LOP3.LUT P2, RZ, R79, 0xff, RZ, 0xc0, !PT ;  /* 0x000000ff4fff0812 */ /* 0x000fe2000784c0ff */
[----:B------:R-:W-:Y:S01]  /*7a60*/  BSSY B1, `(.L_x_142) ;  /* 0x0000039000017945 */ /* 0x000fe20003800000 */
[----:B------:R-:W-:Y:S02]  /*7a70*/  @P0 SEL R2, RZ, 0xffffffff, P4 ;  /* 0xffffffffff020807 */ /* 0x000fe40002000000 */
[----:B------:R-:W-:Y:S02]  /*7a80*/  CS2R R66, SRZ ;  /* 0x0000000000427805 */ /* 0x000fe4000001ff00 */
[----:B------:R-:W-:Y:S02]  /*7a90*/  LEA R22, R36, UR44, 0x3 ;  /* 0x0000002c24167c11 */ /* 0x000fe4000f8e18ff */
[----:B------:R-:W-:Y:S02]  /*7aa0*/  CS2R R64, SRZ ;  /* 0x0000000000407805 */ /* 0x000fe4000001ff00 */
[----:B------:R-:W-:Y:S02]  /*7ab0*/  @P1 SEL R2, R0, R2, !P2 ;  /* 0x0000000200021207 */ /* 0x000fe40005000000 */
[----:B------:R-:W-:Y:S02]  /*7ac0*/  CS2R R18, SRZ ;  /* 0x0000000000127805 */ /* 0x000fe4000001ff00 */
[----:B------:R-:W-:Y:S02]  /*7ad0*/  SHF.L.U32 R3, R84, 0x1f, RZ ;  /* 0x0000001f54037819 */ /* 0x000fe400000006ff */
[----:B------:R-:W-:Y:S02]  /*7ae0*/  CS2R R16, SRZ ;  /* 0x0000000000107805 */ /* 0x000fe4000001ff00 */
[----:B------:R-:W-:Y:S02]  /*7af0*/  @P0 LOP3.LUT R2, R2, 0x1, RZ, 0xc0, !PT ;  /* 0x0000000102020812 */ /* 0x000fe400078ec0ff */
[----:B------:R-:W-:Y:S02]  /*7b00*/  PLOP3.LUT P5, PT, PT, PT, PT, 0x8, 0x80 ;  /* 0x000000000080781c */ /* 0x000fe40003fae170 */
[----:B------:R-:W-:Y:S02]  /*7b10*/  ISETP.NE.U32.OR P1, PT, R2, 0x1, !P0 ;  /* 0x000000010200780c */ /* 0x000fe40004725470 */
[----:B------:R-:W-:Y:S11]  /*7b20*/  LEA.HI R2, R36, R36, RZ, 0x1 ;  /* 0x0000002424027211 */ /* 0x000ff600078f08ff */
[----:B------:R-:W-:Y:S04]  /*7b30*/  @P1 SHF.L.U32 R0, R82, 0x1f, RZ ;  /* 0x0000001f52001819 */ /* 0x000fe800000006ff */
[----:B------:R1:W2:Y:S01]  /*7b40*/  @P1 SYNCS.PHASECHK.TRANS64.TRYWAIT P0, [UR44+0x360], R0 ;  /* 0x00036000ff0015a7 */ /* 0x0002a2000800112c */
[----:B------:R3:W3:Y:S01]  /*7b50*/  SYNCS.PHASECHK.TRANS64.TRYWAIT P4, [R22+URZ+0x3a0], R3 ;  /* 0x0003a003160075a7 */ /* 0x0006e200080811ff */
[C---:B-1----:R-:W-:Y:S01]  /*7b60*/  IMAD.SHL.U32 R0, R2.reuse, 0x20, RZ ;  /* 0x0000002002007824 */ /* 0x042fe200078e00ff */
[----:B------:R-:W-:Y:S04]  /*7b70*/  LOP3.LUT R2, R2, 0xffe, RZ, 0xc0, !PT ;  /* 0x00000ffe02027812 */ /* 0x000fe800078ec0ff */
[----:B------:R-:W-:Y:S01]  /*7b80*/  LOP3.LUT R0, R0, 0xffffffc0, RZ, 0xc0, !PT ;  /* 0xffffffc000007812 */ /* 0x000fe200078ec0ff */
[----:B------:R-:W-:Y:S04]  /*7b90*/  IMAD.IADD R2, R36, 0x1, -R2 ;  /* 0x0000000124027824 */ /* 0x000fe800078e0a02 */
[----:B------:R-:W-:Y:S04]  /*7ba0*/  IMAD.IADD R0, R37, 0x1, R0 ;  /* 0x0000000125007824 */ /* 0x000fe800078e0200 */
[----:B------:R-:W-:Y:S01]  /*7bb0*/  IMAD R2, R2, 0x100000, R0 ;  /* 0x0010000002027824 */ /* 0x000fe200078e0200 */
[----:B--2---:R-:W-:Y:S01]  /*7bc0*/  @P1 PLOP3.LUT P5, PT, P0, PT, PT, 0x8, 0x80 ;  /* 0x000000000080181c */ /* 0x004fe200007ae170 */
[----:B------:R-:W-:Y:S01]  /*7bd0*/  @!UPT UIADD3 URZ, UPT, UPT, URZ, URZ, URZ ;  /* 0x000000fffffff290 */ /* 0x000fe2000fffe0ff */
[----:B---3--:R-:W-:Y:S11]  /*7be0*/  @!P1 BRA `(.L_x_143) ;  /* 0x0000000000809947 */ /* 0x008ff60003800000 */
[----:B------:R-:W-:Y:S01]  /*7bf0*/  ISETP.NE.U32.AND P0, PT, RZ, UR58, PT ;  /* 0x0000003aff007c0c */ /* 0x000fe2000bf05070 */
[----:B------:R-:W-:Y:S01]  /*7c00*/  BSSY B0, `(.L_x_144) ;  /* 0x0000012000007945 */ /* 0x000fe20003800000 */
[----:B------:R-:W-:Y:S02]  /*7c10*/  FSETP.NEU.AND P2, PT, R39, RZ, PT ;  /* 0x000000ff2700720b */ /* 0x000fe40003f4d000 */
[----:B------:R-:W-:Y:S02]  /*7c20*/  CS2R R18, SRZ ;  /* 0x0000000000127805 */ /* 0x000fe4000001ff00 */
[----:B------:R-:W-:Y:S02]  /*7c30*/  ISETP.NE.AND.EX P0, PT, RZ, UR59, PT, P0 ;  /* 0x0000003bff007c0c */ /* 0x000fe4000bf05300 */
[----:B------:R-:W-:Y:S02]  /*7c40*/  CS2R R16, SRZ ;  /* 0x0000000000107805 */ /* 0x000fe4000001ff00 */
[----:B------:R-:W-:Y:S02]  /*7c50*/  LOP3.LUT P1, RZ, R79, 0xff, RZ, 0xc0, !PT ;  /* 0x000000ff4fff7812 */ /* 0x000fe4000782c0ff */
[----:B------:R-:W-:Y:S02]  /*7c60*/  CS2R R66, SRZ ;  /* 0x0000000000427805 */ /* 0x000fe4000001ff00 */
[----:B------:R-:W-:Y:S02]  /*7c70*/  SEL R0, RZ, 0xffffffff, P2 ;  /* 0xffffffffff007807 */ /* 0x000fe40001000000 */
[----:B------:R-:W-:Y:S02]  /*7c80*/  CS2R R64, SRZ ;  /* 0x0000000000407805 */ /* 0x000fe4000001ff00 */
[----:B------:R-:W-:Y:S04]  /*7c90*/  SEL R4, RZ, 0xffffffff, P0 ;  /* 0xffffffffff047807 */ /* 0x000fe80000000000 */
[----:B------:R-:W-:Y:S04]  /*7ca0*/  @P3 SEL R0, R4, R0, !P1 ;  /* 0x0000000004003207 */ /* 0x000fe80004800000 */
[----:B------:R-:W-:Y:S04]  /*7cb0*/  LOP3.LUT R0, R0, 0x1, RZ, 0xc0, !PT ;  /* 0x0000000100007812 */ /* 0x000fe800078ec0ff */
[----:B------:R-:W-:Y:S01]  /*7cc0*/  ISETP.NE.U32.AND P0, PT, R0, 0x1, PT ;  /* 0x000000010000780c */ /* 0x000fe20003f05070 */
[----:B------:R-:W-:Y:S01]  /*7cd0*/  @!UPT UIADD3 URZ, UPT, UPT, URZ, URZ, URZ ;  /* 0x000000fffffff290 */ /* 0x000fe2000fffe0ff */
[----:B------:R-:W-:Y:S11]  /*7ce0*/  @!P5 BRA `(.L_x_145) ;  /* 0x00000000000cd947 */ /* 0x000ff60003800000 */
[----:B------:R-:W-:Y:S04]  /*7cf0*/  SHF.L.U32 R4, R82, 0x1f, RZ ;  /* 0x0000001f52047819 */ /* 0x000fe800000006ff */
[----:B------:R-:W1:Y:S02]  /*7d00*/  SYNCS.PHASECHK.TRANS64.TRYWAIT P1, [UR44+0x360], R4 ;  /* 0x00036004ff0075a7 */ /* 0x000e64000802112c */
[----:B-1----:R-:W-:Y:S05]  /*7d10*/  @!P1 BRA `(.L_x_146) ;  /* 0x0000002800009947 */ /* 0x002fea0003800000 */
.L_x_145:
[----:B------:R-:W-:Y:S05]  /*7d20*/  BSYNC B0 ;  /* 0x0000000000007941 */ /* 0x000fea0003800000 */
.L_x_144:
[----:B------:R2:W3:Y:S01]  /*7d30*/  @P0 LDS.128 R16, [R78+UR44+0x600] ;  /* 0x0006002c4e100984 */ /* 0x0004e20008000c00 */
[----:B------:R-:W-:Y:S01]  /*7d40*/  UIADD3 UR4, UPT, UPT, UR44, 0x368, URZ ;  /* 0x000003682c047890 */ /* 0x000fe2000fffe0ff */
[----:B------:R-:W-:Y:S02]  /*7d50*/  LOP3.LUT R82, R82, 0x1, RZ, 0x3c, !PT ;  /* 0x0000000152527812 */ /* 0x000fe400078e3cff */
[----:B------:R2:W1:Y:S01]  /*7d60*/  @P0 LDS.128 R64, [R77+0x10] ;  /* 0x000010004d400984 */ /* 0x0004620000000c00 */
[----:B------:R-:W-:Y:S01]  /*7d70*/  UPRMT UR4, UR48, 0x654, UR4 ;  /* 0x0000065430047896 */ /* 0x000fe20008000004 */
[----:B------:R-:W-:Y:S01]  /*7d80*/  @!PT LDS RZ, [RZ] ;  /* 0x00000000fffff984 */ /* 0x000fe20000000800 */
[----:B------:R-:W-:Y:S01]  /*7d90*/  @!PT LDS RZ, [RZ] ;  /* 0x00000000fffff984 */ /* 0x000fe20000000800 */
[----:B------:R-:W-:Y:S01]  /*7da0*/  @!PT LDS RZ, [RZ] ;  /* 0x00000000fffff984 */ /* 0x000fe20000000800 */
[----:B------:R-:W-:Y:S01]  /*7db0*/  @!PT LDS RZ, [RZ] ;  /* 0x00000000fffff984 */ /* 0x000fe20000000800 */
[----:B------:R5:W-:Y:S06]  /*7dc0*/  MEMBAR.ALL.CTA ;  /* 0x0000000000007992 */ /* 0x000bec0000008000 */
[----:B-----5:R-:W5:Y:S02]  /*7dd0*/  FENCE.VIEW.ASYNC.S ;  /* 0x00000000000073c6 */ /* 0x020f640000000000 */
[----:B-----5:R-:W-:Y:S03]  /*7de0*/  SYNCS.ARRIVE.TRANS64.RED.A1T0 RZ, [UR4], RZ ;  /* 0x000000ffffff79a7 */ /* 0x020fe60008100404 */
.L_x_143:
[----:B------:R-:W-:Y:S05]  /*7df0*/  BSYNC B1 ;  /* 0x0000000000017941 */ /* 0x000fea0003800000 */
.L_x_142:
[----:B-1----:R-:W-:Y:S04]  /*7e00*/  SHF.R.U32.HI R0, RZ, 0x15, R2 ;  /* 0x00000015ff007819 */ /* 0x002fe80000011602 */
[----:B------:R-:W-:Y:S01]  /*7e10*/  LOP3.LUT P0, RZ, R0, 0x3, R80, 0x48, !PT ;  /* 0x0000000300ff7812 */ /* 0x000fe20007804850 */
[----:B------:R-:W-:Y:S01]  /*7e20*/  @!UPT UIADD3 URZ, UPT, UPT, URZ, URZ, URZ ;  /* 0x000000fffffff290 */ /* 0x000fe2000fffe0ff */
[----:B------:R-:W-:Y:S11]  /*7e30*/  @P4 BRA `(.L_x_147) ;  /* 0x0000000000084947 */ /* 0x000ff60003800000 */
[----:B------:R-:W1:Y:S02]  /*7e40*/  SYNCS.PHASECHK.TRANS64.TRYWAIT P1, [R22+URZ+0x3a0], R3 ;  /* 0x0003a003160075a7 */ /* 0x000e6400080211ff */
[----:B-1----:R-:W-:Y:S05]  /*7e50*/  @!P1 BRA `(.L_x_148) ;  /* 0x0000002400c89947 */ /* 0x002fea0003800000 */
.L_x_147:
[----:B------:R-:W-:Y:S05]  /*7e60*/  @!P0 BRA `(.L_x_149) ;  /* 0x0000000000408947 */ /* 0x000fea0003800000 */
[----:B------:R-:W1:Y:S01]  /*7e70*/  LDCU.64 UR8, c[0x4][0x70] ;  /* 0x01000e00ff0877ac */ /* 0x000e620008000a00 */
[----:B------:R-:W-:Y:S01]  /*7e80*/  MOV R15, 0x0 ;  /* 0x00000000000f7802 */ /* 0x000fe20000000f00 */
[----:B------:R-:W-:Y:S02]  /*7e90*/  HFMA2 R12, -RZ, RZ, 0, 5.9604644775390625e-08 ;  /* 0x00000001ff0c7431 */ /* 0x000fe400000001ff */
[----:B------:R-:W-:Y:S02]  /*7ea0*/  IMAD.MOV.U32 R8, RZ, RZ, 0x192 ;  /* 0x00000192ff087424 */ /* 0x000fe400078e00ff */
[----:B------:R-:W-:Y:S01]  /*7eb0*/  IMAD.MOV.U32 R13, RZ, RZ, RZ ;  /* 0x000000ffff0d7224 */ /* 0x000fe200078e00ff */
[----:B------:R-:W5:Y:S01]  /*7ec0*/  LDCU.64 UR6, c[0x4][0x78] ;  /* 0x01000f00ff0677ac */ /* 0x000f620008000a00 */
[----:B------:R-:W2:Y:S01]  /*7ed0*/  LDC.64 R14, c[0x4][R15] ;  /* 0x010000000f0e7b82 */ /* 0x000ea20000000a00 */
[----:B------:R-:W3:Y:S01]  /*7ee0*/  LDCU.64 UR4, c[0x4][0x10] ;  /* 0x01000200ff0477ac */ /* 0x000ee20008000a00 */
[----:B-1----:R-:W-:Y:S01]  /*7ef0*/  MOV R5, UR9 ;  /* 0x0000000900057c02 */ /* 0x002fe20008000f00 */
[----:B------:R-:W-:Y:S01]  /*7f00*/  IMAD.U32 R4, RZ, RZ, UR8 ;  /* 0x00000008ff047e24 */ /* 0x000fe2000f8e00ff */
[----:B-----5:R-:W-:Y:S01]  /*7f10*/  MOV R7, UR7 ;  /* 0x0000000700077c02 */ /* 0x020fe20008000f00 */
[----:B------:R-:W-:Y:S01]  /*7f20*/  IMAD.U32 R6, RZ, RZ, UR6 ;  /* 0x00000006ff067e24 */ /* 0x000fe2000f8e00ff */
[----:B---3--:R-:W-:Y:S01]  /*7f30*/  MOV R11, UR5 ;  /* 0x00000005000b7c02 */ /* 0x008fe20008000f00 */
[----:B------:R-:W-:Y:S02]  /*7f40*/  IMAD.U32 R10, RZ, RZ, UR4 ;  /* 0x00000004ff0a7e24 */ /* 0x000fe4000f8e00ff */
[----:B------:R-:W-:Y:S07]  /*7f50*/  LEPC R20, `(.L_x_149) ;  /* 0x000000001014794e */ /* 0x000fee0000000000 */
[----:B--2-4-:R-:W-:Y:S05]  /*7f60*/  CALL.ABS.NOINC R14 ;  /* 0x000000000e007343 */ /* 0x014fea0003c00000 */
.L_x_149:
[----:B------:R-:W-:Y:S01]  /*7f70*/  LOP3.LUT P0, RZ, R76, 0x60, RZ, 0xc0, !PT ;  /* 0x000000604cff7812 */ /* 0x000fe2000780c0ff */
[----:B------:R-:W-:Y:S05]  /*7f80*/  WARPSYNC.ALL ;  /* 0x0000000000007948 */ /* 0x000fea0003800000 */
[----:B------:R-:W-:Y:S01]  /*7f90*/  R2UR UR4, R2 ;  /* 0x00000000020472ca */ /* 0x000fe200000e0000 */
[----:B------:R-:W-:Y:S01]  /*7fa0*/  BSSY.RECONVERGENT B0, `(.L_x_150) ;  /* 0x000009f000007945 */ /* 0x000fe20003800200 */
[-C--:B---3--:R-:W-:Y:S02]  /*7fb0*/  F2FP.F16.E4M3.UNPACK_B R2, R16.reuse ;  /* 0x00000010ff02723e */ /* 0x088fe400020006ff */
[----:B------:R-:W-:Y:S02]  /*7fc0*/  F2FP.F16.E4M3.UNPACK_B R16, R16.H1 ;  /* 0x00000010ff10723e */ /* 0x000fe400030006ff */
[----:B------:R-:W-:Y:S01]  /*7fd0*/  R2UR UR5, R22 ;  /* 0x00000000160572ca */ /* 0x000fe200000e0000 */
[----:B------:R-:W-:Y:S01]  /*7fe0*/  HADD2.F32 R0, -RZ, R2.H0_H0 ;  /* 0x20000002ff007230 */ /* 0x000fe20000004100 */
[-C--:B------:R-:W-:Y:S01]  /*7ff0*/  F2FP.F16.E4M3.UNPACK_B R42, R17.reuse ;  /* 0x00000011ff2a723e */ /* 0x080fe200020006ff */
[--C-:B------:R-:W-:Y:S01]  /*8000*/  HADD2.F32 R3, -RZ, R16.reuse.H0_H0 ;  /* 0x20000010ff037230 */ /* 0x100fe20000004100 */
[----:B------:R-:W-:Y:S01]  /*8010*/  F2FP.F16.E4M3.UNPACK_B R44, R17.H1 ;  /* 0x00000011ff2c723e */ /* 0x000fe200030006ff */
[----:B------:R-:W-:Y:S01]  /*8020*/  HADD2.F32 R40, -RZ, R16.H1_H1 ;  /* 0x30000010ff287230 */ /* 0x000fe20000004100 */
[-C--:B------:R-:W-:Y:S01]  /*8030*/  F2FP.F16.E4M3.UNPACK_B R46, R18.reuse ;  /* 0x00000012ff2e723e */ /* 0x080fe200020006ff */
[----:B------:R-:W-:Y:S01]  /*8040*/  HADD2.F32 R2, -RZ, R2.H1_H1 ;  /* 0x30000002ff027230 */ /* 0x000fe20000004100 */
[----:B------:R-:W-:Y:S01]  /*8050*/  F2FP.F16.E4M3.UNPACK_B R48, R18.H1 ;  /* 0x00000012ff30723e */ /* 0x000fe200030006ff */
[--C-:B------:R-:W-:Y:S01]  /*8060*/  HADD2.F32 R41, -RZ, R42.reuse.H0_H0 ;  /* 0x2000002aff297230 */ /* 0x100fe20000004100 */
[-C--:B------:R-:W-:Y:S01]  /*8070*/  F2FP.F16.E4M3.UNPACK_B R50, R19.reuse ;  /* 0x00000013ff32723e */ /* 0x080fe200020006ff */
[----:B------:R-:W-:Y:S01]  /*8080*/  HADD2.F32 R42, -RZ, R42.H1_H1 ;  /* 0x3000002aff2a7230 */ /* 0x000fe20000004100 */
[----:B------:R-:W-:Y:S01]  /*8090*/  F2FP.F16.E4M3.UNPACK_B R52, R19.H1 ;  /* 0x00000013ff34723e */ /* 0x000fe200030006ff */
[----:B------:R-:W-:Y:S01]  /*80a0*/  HADD2.F32 R43, -RZ, R44.H0_H0 ;  /* 0x2000002cff2b7230 */ /* 0x000fe20000004100 */
[----:B------:R-:W-:Y:S01]  /*80b0*/  LDTM.16dp32bit_t0_t15.x32 R4, tmem[UR4] ;  /* 0x00000004000479ee */ /* 0x000fe20008a80000 */
[----:B------:R-:W1:Y:S01]  /*80c0*/  LDTM.16dp32bit_t16_t31.x32 R4, tmem[UR4+0x20] ;  /* 0x00002004000479ee */ /* 0x000e620008aa0000 */
[----:B------:R-:W-:Y:S01]  /*80d0*/  NOP ;  /* 0x0000000000007918 */ /* 0x000fe20000000000 */
[----:B------:R-:W-:Y:S01]  /*80e0*/  UIADD3 UR4, UPT, UPT, UR5, 0x3c0, URZ ;  /* 0x000003c005047890 */ /* 0x000fe2000fffe0ff */
[--C-:B------:R-:W-:Y:S01]  /*80f0*/  HADD2.F32 R45, -RZ, R46.reuse.H0_H0 ;  /* 0x2000002eff2d7230 */ /* 0x100fe20000004100 */
[----:B------:R-:W-:Y:S01]  /*8100*/  F2FP.F16.E4M3.UNPACK_B R54, R64 ;  /* 0x00000040ff36723e */ /* 0x000fe200020006ff */
[----:B------:R-:W-:Y:S01]  /*8110*/  HADD2.F32 R46, -RZ, R46.H1_H1 ;  /* 0x3000002eff2e7230 */ /* 0x000fe20000004100 */
[----:B------:R-:W-:Y:S01]  /*8120*/  UPRMT UR4, UR48, 0x654, UR4 ;  /* 0x0000065430047896 */ /* 0x000fe20008000004 */
[--C-:B------:R-:W-:Y:S01]  /*8130*/  HADD2.F32 R49, -RZ, R50.reuse.H0_H0 ;  /* 0x20000032ff317230 */ /* 0x100fe20000004100 */
[-C--:B------:R-:W-:Y:S01]  /*8140*/  F2FP.F16.E4M3.UNPACK_B R58, R65.reuse ;  /* 0x00000041ff3a723e */ /* 0x080fe200020006ff */
[----:B------:R-:W-:Y:S01]  /*8150*/  HADD2.F32 R50, -RZ, R50.H1_H1 ;  /* 0x30000032ff327230 */ /* 0x000fe20000004100 */
[----:B------:R-:W-:Y:S01]  /*8160*/  F2FP.F16.E4M3.UNPACK_B R62, R66 ;  /* 0x00000042ff3e723e */ /* 0x000fe200020006ff */
[--C-:B------:R-:W-:Y:S01]  /*8170*/  HADD2.F32 R53, -RZ, R54.reuse.H0_H0 ;  /* 0x20000036ff357230 */ /* 0x100fe20000004100 */
[----:B------:R-:W-:Y:S01]  /*8180*/  F2FP.F16.E4M3.UNPACK_B R56, R64.H1 ;  /* 0x00000040ff38723e */ /* 0x000fe200030006ff */
[----:B------:R-:W-:Y:S01]  /*8190*/  HADD2.F32 R54, -RZ, R54.H1_H1 ;  /* 0x30000036ff367230 */ /* 0x000fe20000004100 */
[----:B------:R-:W-:Y:S01]  /*81a0*/  F2FP.F16.E4M3.UNPACK_B R60, R65.H1 ;  /* 0x00000041ff3c723e */ /* 0x000fe200030006ff */
[----:B-1----:R-:W-:Y:S01]  /*81b0*/  SYNCS.ARRIVE.TRANS64.RED.A1T0 RZ, [UR4], RZ ;  /* 0x000000ffffff79a7 */ /* 0x002fe20008100404 */
[--C-:B------:R-:W-:Y:S01]  /*81c0*/  HADD2.F32 R57, -RZ, R58.reuse.H0_H0 ;  /* 0x2000003aff397230 */ /* 0x100fe20000004100 */
[-C--:B------:R-:W-:Y:S01]  /*81d0*/  F2FP.F16.E4M3.UNPACK_B R65, R67.reuse ;  /* 0x00000043ff41723e */ /* 0x080fe200020006ff */
[----:B------:R-:W-:Y:S01]  /*81e0*/  HADD2.F32 R58, -RZ, R58.H1_H1 ;  /* 0x3000003aff3a7230 */ /* 0x000fe20000004100 */
[----:B------:R-:W-:Y:S01]  /*81f0*/  F2FP.F16.E4M3.UNPACK_B R64, R66.H1 ;  /* 0x00000042ff40723e */ /* 0x000fe200030006ff */
[--C-:B------:R-:W-:Y:S01]  /*8200*/  HADD2.F32 R61, -RZ, R62.reuse.H0_H0 ;  /* 0x2000003eff3d7230 */ /* 0x100fe20000004100 */
[----:B------:R-:W-:Y:S01]  /*8210*/  F2FP.F16.E4M3.UNPACK_B R67, R67.H1 ;  /* 0x00000043ff43723e */ /* 0x000fe200030006ff */
[----:B------:R-:W-:Y:S01]  /*8220*/  HADD2.F32 R62, -RZ, R62.H1_H1 ;  /* 0x3000003eff3e7230 */ /* 0x000fe20000004100 */
[----:B------:R-:W-:Y:S01]  /*8230*/  IADD3 R36, PT, PT, R36, 0x1, RZ ;  /* 0x0000000124247810 */ /* 0x000fe20007ffe0ff */
[C---:B----4-:R-:W-:Y:S01]  /*8240*/  FMUL R4, R38.reuse, R4 ;  /* 0x0000000426047220 */ /* 0x050fe20000400000 */
[C---:B------:R-:W-:Y:S01]  /*8250*/  FMUL R5, R38.reuse, R5 ;  /* 0x0000000526057220 */ /* 0x040fe20000400000 */
[C---:B------:R-:W-:Y:S01]  /*8260*/  FMUL R8, R38.reuse, R8 ;  /* 0x0000000826087220 */ /* 0x040fe20000400000 */
[C---:B------:R-:W-:Y:S01]  /*8270*/  FMUL R9, R38.reuse, R9 ;  /* 0x0000000926097220 */ /* 0x040fe20000400000 */
[C---:B------:R-:W-:Y:S01]  /*8280*/  FFMA R4, R39.reuse, R0, R4 ;  /* 0x0000000027047223 */ /* 0x040fe20000000004 */
[C---:B------:R-:W-:Y:S01]  /*8290*/  FFMA R5, R39.reuse, R2, R5 ;  /* 0x0000000227057223 */ /* 0x040fe20000000005 */
[C---:B------:R-:W-:Y:S01]  /*82a0*/  FMUL R12, R38.reuse, R12 ;  /* 0x0000000c260c7220 */ /* 0x040fe20000400000 */
        /* <DEDUP_REMOVED lines=10> */
[----:B------:R-:W-:Y:S02]  /*8350*/  HADD2.F32 R44, -RZ, R44.H1_H1 ;  /* 0x3000002cff2c7230 */ /* 0x000fe40000004100 */
[C---:B------:R-:W-:Y:S01]  /*8360*/  FMUL R10, R38.reuse, R10 ;  /* 0x0000000a260a7220 */ /* 0x040fe20000400000 */
[C---:B------:R-:W-:Y:S01]  /*8370*/  FFMA R6, R39.reuse, R3, R6 ;  /* 0x0000000327067223 */ /* 0x040fe20000000006 */
[C---:B------:R-:W-:Y:S01]  /*8380*/  FFMA R7, R39.reuse, R40, R7 ;  /* 0x0000002827077223 */ /* 0x040fe20000000007 */
[C---:B------:R-:W-:Y:S01]  /*8390*/  FFMA R8, R39.reuse, R41, R8 ;  /* 0x0000002927087223 */ /* 0x040fe20000000008 */
[C---:B------:R-:W-:Y:S01]  /*83a0*/  FFMA R9, R39.reuse, R42, R9 ;  /* 0x0000002a27097223 */ /* 0x040fe20000000009 */
[----:B------:R-:W-:Y:S01]  /*83b0*/  FFMA R10, R39, R43, R10 ;  /* 0x0000002b270a7223 */ /* 0x000fe2000000000a */
[--C-:B------:R-:W-:Y:S01]  /*83c0*/  HADD2.F32 R40, -RZ, R65.reuse.H0_H0 ;  /* 0x20000041ff287230 */ /* 0x100fe20000004100 */
[----:B------:R-:W-:Y:S01]  /*83d0*/  F2FP.SATFINITE.E4M3.F32.PACK_AB_MERGE_C R86, R7, R6, RZ ;  /* 0x000000060756723e */ /* 0x000fe200048070ff */
[C---:B------:R-:W-:Y:S01]  /*83e0*/  FMUL R7, R38.reuse, R24 ;  /* 0x0000001826077220 */ /* 0x040fe20000400000 */
[C---:B------:R-:W-:Y:S01]  /*83f0*/  FMUL R24, R38.reuse, R29 ;  /* 0x0000001d26187220 */ /* 0x040fe20000400000 */
[C---:B------:R-:W-:Y:S01]  /*8400*/  FMUL R29, R38.reuse, R34 ;  /* 0x00000022261d7220 */ /* 0x040fe20000400000 */
[----:B------:R-:W-:Y:S02]  /*8410*/  HADD2.F32 R65, -RZ, R65.H1_H1 ;  /* 0x30000041ff417230 */ /* 0x000fe40000004100 */
[C---:B------:R-:W-:Y:S01]  /*8420*/  FMUL R11, R38.reuse, R11 ;  /* 0x0000000b260b7220 */ /* 0x040fe20000400000 */
[--C-:B------:R-:W-:Y:S02]  /*8430*/  HADD2.F32 R47, -RZ, R48.reuse.H0_H0 ;  /* 0x20000030ff2f7230 */ /* 0x100fe40000004100 */
[C---:B------:R-:W-:Y:S01]  /*8440*/  FMUL R14, R38.reuse, R14 ;  /* 0x0000000e260e7220 */ /* 0x040fe20000400000 */
[----:B------:R-:W-:Y:S02]  /*8450*/  HADD2.F32 R48, -RZ, R48.H1_H1 ;  /* 0x30000030ff307230 */ /* 0x000fe40000004100 */
[C---:B------:R-:W-:Y:S01]  /*8460*/  FFMA R11, R39.reuse, R44, R11 ;  /* 0x0000002c270b7223 */ /* 0x040fe2000000000b */
[C---:B------:R-:W-:Y:S01]  /*8470*/  FFMA R12, R39.reuse, R45, R12 ;  /* 0x0000002d270c7223 */ /* 0x040fe2000000000c */
[C---:B------:R-:W-:Y:S01]  /*8480*/  FFMA R13, R39.reuse, R46, R13 ;  /* 0x0000002e270d7223 */ /* 0x040fe2000000000d */
[----:B------:R-:W-:Y:S01]  /*8490*/  FFMA R14, R39, R47, R14 ;  /* 0x0000002f270e7223 */ /* 0x000fe2000000000e */
[C---:B------:R-:W-:Y:S01]  /*84a0*/  FMUL R15, R38.reuse, R15 ;  /* 0x0000000f260f7220 */ /* 0x040fe20000400000 */
[--C-:B------:R-:W-:Y:S01]  /*84b0*/  HADD2.F32 R51, -RZ, R52.reuse.H0_H0 ;  /* 0x20000034ff337230 */ /* 0x100fe20000004100 */
[----:B------:R-:W-:Y:S01]  /*84c0*/  F2FP.SATFINITE.E4M3.F32.PACK_AB_MERGE_C R10, R11, R10, RZ ;  /* 0x0000000a0b0a723e */ /* 0x000fe200048070ff */
[----:B------:R-:W-:Y:S02]  /*84d0*/  HADD2.F32 R52, -RZ, R52.H1_H1 ;  /* 0x30000034ff347230 */ /* 0x000fe40000004100 */
[C---:B------:R-:W-:Y:S01]  /*84e0*/  FFMA R15, R39.reuse, R48, R15 ;  /* 0x00000030270f7223 */ /* 0x040fe2000000000f */
[C---:B------:R-:W-:Y:S01]  /*84f0*/  FFMA R16, R39.reuse, R49, R16 ;  /* 0x0000003127107223 */ /* 0x040fe20000000010 */
[C---:B------:R-:W-:Y:S01]  /*8500*/  FFMA R17, R39.reuse, R50, R17 ;  /* 0x0000003227117223 */ /* 0x040fe20000000011 */
[C---:B------:R-:W-:Y:S01]  /*8510*/  FMUL R18, R38.reuse, R18 ;  /* 0x0000001226127220 */ /* 0x040fe20000400000 */
[C---:B------:R-:W-:Y:S01]  /*8520*/  FMUL R19, R38.reuse, R19 ;  /* 0x0000001326137220 */ /* 0x040fe20000400000 */
[--C-:B------:R-:W-:Y:S02]  /*8530*/  HADD2.F32 R55, -RZ, R56.reuse.H0_H0 ;  /* 0x20000038ff377230 */ /* 0x100fe40000004100 */
[C---:B------:R-:W-:Y:S01]  /*8540*/  FMUL R3, R38.reuse, R22 ;  /* 0x0000001626037220 */ /* 0x040fe20000400000 */
[C---:B------:R-:W-:Y:S01]  /*8550*/  FFMA R18, R39.reuse, R51, R18 ;  /* 0x0000003327127223 */ /* 0x040fe20000000012 */
[----:B------:R-:W-:Y:S02]  /*8560*/  HADD2.F32 R56, -RZ, R56.H1_H1 ;  /* 0x30000038ff387230 */ /* 0x000fe40000004100 */
[C---:B------:R-:W-:Y:S01]  /*8570*/  FFMA R19, R39.reuse, R52, R19 ;  /* 0x0000003427137223 */ /* 0x040fe20000000013 */
[C---:B------:R-:W-:Y:S01]  /*8580*/  FMUL R6, R38.reuse, R23 ;  /* 0x0000001726067220 */ /* 0x040fe20000400000 */
[C---:B------:R-:W-:Y:S01]  /*8590*/  FFMA R0, R39.reuse, R53, R0 ;  /* 0x0000003527007223 */ /* 0x040fe20000000000 */
[C---:B------:R-:W-:Y:S01]  /*85a0*/  FFMA R2, R39.reuse, R54, R2 ;  /* 0x0000003627027223 */ /* 0x040fe20000000002 */
[--C-:B------:R-:W-:Y:S02]  /*85b0*/  HADD2.F32 R59, -RZ, R60.reuse.H0_H0 ;  /* 0x2000003cff3b7230 */ /* 0x100fe40000004100 */
[C---:B------:R-:W-:Y:S01]  /*85c0*/  FFMA R3, R39.reuse, R55, R3 ;  /* 0x0000003727037223 */ /* 0x040fe20000000003 */
[----:B------:R-:W-:Y:S02]  /*85d0*/  HADD2.F32 R60, -RZ, R60.H1_H1 ;  /* 0x3000003cff3c7230 */ /* 0x000fe40000004100 */
[C---:B------:R-:W-:Y:S01]  /*85e0*/  FMUL R21, R38.reuse, R26 ;  /* 0x0000001a26157220 */ /* 0x040fe20000400000 */
[C---:B------:R-:W-:Y:S01]  /*85f0*/  FMUL R22, R38.reuse, R27 ;  /* 0x0000001b26167220 */ /* 0x040fe20000400000 */
[C---:B------:R-:W-:Y:S01]  /*8600*/  FFMA R6, R39.reuse, R56, R6 ;  /* 0x0000003827067223 */ /* 0x040fe20000000006 */
[C---:B------:R-:W-:Y:S01]  /*8610*/  FFMA R7, R39.reuse, R57, R7 ;  /* 0x0000003927077223 */ /* 0x040fe20000000007 */
[C---:B------:R-:W-:Y:S01]  /*8620*/  FMUL R23, R38.reuse, R28 ;  /* 0x0000001c26177220 */ /* 0x040fe20000400000 */
[C---:B------:R-:W-:Y:S01]  /*8630*/  FFMA R20, R39.reuse, R58, R20 ;  /* 0x0000003a27147223 */ /* 0x040fe20000000014 */
[--C-:B------:R-:W-:Y:S02]  /*8640*/  HADD2.F32 R63, -RZ, R64.reuse.H0_H0 ;  /* 0x20000040ff3f7230 */ /* 0x100fe40000004100 */
[C---:B------:R-:W-:Y:S01]  /*8650*/  FFMA R21, R39.reuse, R59, R21 ;  /* 0x0000003b27157223 */ /* 0x040fe20000000015 */
[----:B------:R-:W-:Y:S02]  /*8660*/  HADD2.F32 R64, -RZ, R64.H1_H1 ;  /* 0x30000040ff407230 */ /* 0x000fe40000004100 */
[C---:B------:R-:W-:Y:S01]  /*8670*/  FFMA R22, R39.reuse, R60, R22 ;  /* 0x0000003c27167223 */ /* 0x040fe20000000016 */
[C---:B------:R-:W-:Y:S01]  /*8680*/  FMUL R26, R38.reuse, R31 ;  /* 0x0000001f261a7220 */ /* 0x040fe20000400000 */
[C---:B------:R-:W-:Y:S01]  /*8690*/  FMUL R27, R38.reuse, R32 ;  /* 0x00000020261b7220 */ /* 0x040fe20000400000 */
[C---:B------:R-:W-:Y:S01]  /*86a0*/  FFMA R23, R39.reuse, R61, R23 ;  /* 0x0000003d27177223 */ /* 0x040fe20000000017 */
[----:B------:R-:W-:Y:S01]  /*86b0*/  FMUL R28, R38, R33 ;  /* 0x00000021261c7220 */ /* 0x000fe20000400000 */
[C---:B------:R-:W-:Y:S01]  /*86c0*/  FFMA R24, R39.reuse, R62, R24 ;  /* 0x0000003e27187223 */ /* 0x040fe20000000018 */
[--C-:B------:R-:W-:Y:S02]  /*86d0*/  HADD2.F32 R66, -RZ, R67.reuse.H0_H0 ;  /* 0x20000043ff427230 */ /* 0x100fe40000004100 */
[C---:B------:R-:W-:Y:S01]  /*86e0*/  FFMA R25, R39.reuse, R63, R25 ;  /* 0x0000003f27197223 */ /* 0x040fe20000000019 */
[----:B------:R-:W-:Y:S02]  /*86f0*/  HADD2.F32 R67, -RZ, R67.H1_H1 ;  /* 0x30000043ff437230 */ /* 0x000fe40000004100 */
[----:B------:R-:W-:Y:S01]  /*8700*/  FFMA R26, R39, R64, R26 ;  /* 0x00000040271a7223 */ /* 0x000fe2000000001a */
[----:B------:R-:W-:Y:S01]  /*8710*/  F2FP.SATFINITE.E4M3.F32.PACK_AB_MERGE_C R14, R15, R14, RZ ;  /* 0x0000000e0f0e723e */ /* 0x000fe200048070ff */
[----:B------:R-:W-:Y:S01]  /*8720*/  FFMA R27, R39, R40, R27 ;  /* 0x00000028271b7223 */ /* 0x000fe2000000001b */
[----:B------:R-:W-:Y:S01]  /*8730*/  F2FP.SATFINITE.E4M3.F32.PACK_AB_MERGE_C R18, R19, R18, RZ ;  /* 0x000000121312723e */ /* 0x000fe200048070ff */
[C---:B------:R-:W-:Y:S01]  /*8740*/  FFMA R28, R39.reuse, R65, R28 ;  /* 0x00000041271c7223 */ /* 0x040fe2000000001c */
[C---:B------:R-:W-:Y:S01]  /*8750*/  FFMA R29, R39.reuse, R66, R29 ;  /* 0x00000042271d7223 */ /* 0x040fe2000000001d */
[----:B------:R-:W-:Y:S01]  /*8760*/  FFMA R30, R39, R67, R30 ;  /* 0x00000043271e7223 */ /* 0x000fe2000000001e */
[----:B------:R-:W-:Y:S02]  /*8770*/  F2FP.SATFINITE.E4M3.F32.PACK_AB_MERGE_C R32, R5, R4, R86 ;  /* 0x000000040520723e */ /* 0x000fe40004807056 */
[----:B------:R-:W-:Y:S02]  /*8780*/  F2FP.SATFINITE.E4M3.F32.PACK_AB_MERGE_C R33, R9, R8, R10 ;  /* 0x000000080921723e */ /* 0x000fe4000480700a */
[----:B------:R-:W-:Y:S02]  /*8790*/  F2FP.SATFINITE.E4M3.F32.PACK_AB_MERGE_C R34, R13, R12, R14 ;  /* 0x0000000c0d22723e */ /* 0x000fe4000480700e */
[----:B------:R-:W-:Y:S02]  /*87a0*/  F2FP.SATFINITE.E4M3.F32.PACK_AB_MERGE_C R35, R17, R16, R18 ;  /* 0x000000101123723e */ /* 0x000fe40004807012 */
[----:B------:R-:W-:Y:S02]  /*87b0*/  F2FP.SATFINITE.E4M3.F32.PACK_AB_MERGE_C R3, R6, R3, RZ ;  /* 0x000000030603723e */ /* 0x000fe400048070ff */
[----:B------:R-:W-:Y:S01]  /*87c0*/  F2FP.SATFINITE.E4M3.F32.PACK_AB_MERGE_C R5, R22, R21, RZ ;  /* 0x000000151605723e */ /* 0x000fe200048070ff */
[----:B------:R1:W-:Y:S01]  /*87d0*/  STS.128 [R78+UR44+0x1600], R32 ;  /* 0x001600204e007988 */ /* 0x0003e20008000c2c */
[----:B------:R-:W-:Y:S02]  /*87e0*/  F2FP.SATFINITE.E4M3.F32.PACK_AB_MERGE_C R6, R26, R25, RZ ;  /* 0x000000191a06723e */ /* 0x000fe400048070ff */
[----:B------:R-:W-:Y:S02]  /*87f0*/  F2FP.SATFINITE.E4M3.F32.PACK_AB_MERGE_C R29, R30, R29, RZ ;  /* 0x0000001d1e1d723e */ /* 0x000fe400048070ff */
[----:B------:R-:W-:Y:S02]  /*8800*/  F2FP.SATFINITE.E4M3.F32.PACK_AB_MERGE_C R5, R20, R7, R5 ;  /* 0x000000071405723e */ /* 0x000fe40004807005 */
[----:B------:R-:W-:Y:S02]  /*8810*/  F2FP.SATFINITE.E4M3.F32.PACK_AB_MERGE_C R4, R2, R0, R3 ;  /* 0x000000000204723e */ /* 0x000fe40004807003 */
[----:B------:R-:W-:Y:S02]  /*8820*/  F2FP.SATFINITE.E4M3.F32.PACK_AB_MERGE_C R6, R24, R23, R6 ;  /* 0x000000171806723e */ /* 0x000fe40004807006 */
[----:B------:R-:W-:Y:S05]  /*8830*/  F2FP.SATFINITE.E4M3.F32.PACK_AB_MERGE_C R7, R28, R27, R29 ;  /* 0x0000001b1c07723e */ /* 0x000fea000480701d */
[----:B------:R1:W-:Y:S01]  /*8840*/  STS.128 [R77+0x1010], R4 ;  /* 0x001010044d007388 */ /* 0x0003e20000000c00 */
[----:B------:R-:W-:Y:S01]  /*8850*/  @!PT LDS RZ, [RZ] ;  /* 0x00000000fffff984 */ /* 0x000fe20000000800 */
[----:B------:R-:W-:Y:S01]  /*8860*/  @!PT LDS RZ, [RZ] ;  /* 0x00000000fffff984 */ /* 0x000fe20000000800 */
[----:B------:R-:W-:Y:S01]  /*8870*/  @!PT LDS RZ, [RZ] ;  /* 0x00000000fffff984 */ /* 0x000fe20000000800 */
[----:B------:R-:W-:Y:S01]  /*8880*/  @!PT LDS RZ, [RZ] ;  /* 0x00000000fffff984 */ /* 0x000fe20000000800 */
[----:B------:R3:W-:Y:S07]  /*8890*/  MEMBAR.ALL.CTA ;  /* 0x0000000000007992 */ /* 0x0007ee0000008000 */
[----:B---3--:R-:W3:Y:S02]  /*88a0*/  FENCE.VIEW.ASYNC.S ;  /* 0x00000000000073c6 */ /* 0x008ee40000000000 */
[----:B---3--:R-:W-:Y:S06]  /*88b0*/  BAR.SYNC.DEFER_BLOCKING 0x1, 0x80 ;  /* 0x0042000000007b1d */ /* 0x008fec0000010000 */
[----:B------:R-:W-:Y:S05]  /*88c0*/  @P0 BRA `(.L_x_151) ;  /* 0x0000000000300947 */ /* 0x000fea0003800000 */
[----:B------:R-:W-:Y:S02]  /*88d0*/  UIADD3 UR4, UPT, UPT, UR44, 0x1600, URZ ;  /* 0x000016002c047890 */ /* 0x000fe4000fffe0ff */
[----:B------:R-:W-:Y:S02]  /*88e0*/  USHF.L.U32 UR9, UR45, 0x6, URZ ;  /* 0x000000062d097899 */ /* 0x000fe400080006ff */
[----:B------:R-:W-:Y:S02]  /*88f0*/  USHF.L.U32 UR10, UR46, 0x6, URZ ;  /* 0x000000062e0a7899 */ /* 0x000fe400080006ff */
[----:B------:R-:W-:Y:S01]  /*8900*/  MOV R85, UR4 ;  /* 0x0000000400557c02 */ /* 0x000fe20008000f00 */
[----:B------:R-:W-:Y:S01]  /*8910*/  UIADD3 UR4, UP0, UPT, UR62, 0x680, URZ ;  /* 0x000006803e047890 */ /* 0x000fe2000ff1e0ff */
[----:B------:R-:W-:Y:S02]  /*8920*/  UMOV UR11, UR36 ;  /* 0x00000024000b7c82 */ /* 0x000fe40008000000 */
[----:B------:R-:W-:Y:S01]  /*8930*/  R2UR UR8, R85 ;  /* 0x00000000550872ca */ /* 0x000fe200000e0000 */
[----:B------:R-:W-:Y:S11]  /*8940*/  UIADD3.X UR5, UPT, UPT, URZ, UR63, URZ, UP0, !UPT ;  /* 0x0000003fff057290 */ /* 0x000ff600087fe4ff */
[----:B------:R-:W-:Y:S01]  /*8950*/  @!UPT UIADD3 URZ, UPT, UPT, URZ, URZ, URZ ;  /* 0x000000fffffff290 */ /* 0x000fe2000fffe0ff */
[----:B------:R3:W-:Y:S01]  /*8960*/  UTMASTG.3D [UR8], [UR4] ;  /* 0x00000008040073b5 */ /* 0x0007e20008010000 */
[----:B------:R0:W-:Y:S01]  /*8970*/  UTMACMDFLUSH ;  /* 0x00000000000079b7 */ /* 0x0001e20000000000 */
[----:B---3--:R-:W-:Y:S04]  /*8980*/  DEPBAR.LE SB0, 0x0 ;  /* 0x000080000000791a */ /* 0x008fe80000000000 */
.L_x_151:
[----:B------:R-:W-:Y:S05]  /*8990*/  BSYNC.RECONVERGENT B0 ;  /* 0x0000000000007941 */ /* 0x000fea0003800200 */
.L_x_150:
[----:B------:R-:W-:Y:S01]  /*89a0*/  BAR.SYNC.DEFER_BLOCKING 0x1, 0x80 ;  /* 0x0042000000007b1d */ /* 0x000fe20000010000 */
[----:B------:R-:W-:Y:S01]  /*89b0*/  ISETP.NE.AND P0, PT, R81, 0x2, PT ;  /* 0x000000025100780c */ /* 0x000fe20003f05270 */
[----:B------:R-:W-:Y:S01]  /*89c0*/  UISETP.NE.AND UP0, UPT, UR47, URZ, UPT ;  /* 0x000000ff2f00728c */ /* 0x000fe2000bf05270 */
[----:B------:R-:W-:Y:S01]  /*89d0*/  ISETP.NE.AND P1, PT, R36, 0x4, PT ;  /* 0x000000042400780c */ /* 0x000fe20003f25270 */
[----:B------:R-:W-:Y:S01]  /*89e0*/  UIADD3 UR45, UPT, UPT, UR37, UR60, URZ ;  /* 0x0000003c252d7290 */ /* 0x000fe2000fffe0ff */
[----:B------:R-:W-:Y:S01]  /*89f0*/  SEL R2, RZ, 0x1, P0 ;  /* 0x00000001ff027807 */ /* 0x000fe20000000000 */
[----:B------:R-:W-:Y:S01]  /*8a00*/  UIADD3 UR46, UPT, UPT, UR38, UR57, URZ ;  /* 0x00000039262e7290 */ /* 0x000fe2000fffe0ff */
[----:B------:R-:W-:Y:S02]  /*8a10*/  SEL R0, RZ, 0x1, P1 ;  /* 0x00000001ff007807 */ /* 0x000fe40000800000 */
[----:B------:R-:W-:Y:S02]  /*8a20*/  LOP3.LUT R83, R83, R2, RZ, 0x3c, !PT ;  /* 0x0000000253537212 */ /* 0x000fe400078e3cff */
[----:B------:R-:W-:Y:S02]  /*8a30*/  LOP3.LUT R84, R84, R0, RZ, 0x3c, !PT ;  /* 0x0000000054547212 */ /* 0x000fe400078e3cff */
[----:B------:R-:W-:Y:S02]  /*8a40*/  SEL R81, R81, RZ, P0 ;  /* 0x000000ff51517207 */ /* 0x000fe40000000000 */
[----:B------:R-:W-:Y:S01]  /*8a50*/  SEL R36, R36, RZ, P1 ;  /* 0x000000ff24247207 */ /* 0x000fe20000800000 */
[----:B------:R-:W-:Y:S01]  /*8a60*/  UMOV UR36, UR51 ;  /* 0x0000003300247c82 */ /* 0x000fe20008000000 */
[----:B------:R-:W-:Y:S05]  /*8a70*/  BRA.U UP0, `(.L_x_152) ;  /* 0xffffffe5002c7547 */ /* 0x000fea000b83ffff */
[----:B------:R-:W-:Y:S05]  /*8a80*/  EXIT ;  /* 0x000000000000794d */ /* 0x000fea0003800000 */
.L_x_25:
[----:B--2---:R2:W3:Y:S02]  /*8a90*/  SYNCS.PHASECHK.TRANS64.TRYWAIT P0, [R0+URZ+0x3f0], R2 ;  /* 0x0003f002000075a7 */ /* 0x0044e400080011ff */
[----:B---3--:R-:W-:Y:S05]  /*8aa0*/  @!P0 NANOSLEEP.SYNCS 0x989680 ;  /* 0x009896800000895d */ /* 0x008fea0003900000 */
[----:B------:R-:W3:Y:S02]  /*8ab0*/  @!P0 SYNCS.PHASECHK.TRANS64 P0, [R0+URZ+0x3f0], R2 ;  /* 0x0003f002000085a7 */ /* 0x000ee400080010ff */
[----:B---3--:R-:W-:Y:S05]  /*8ac0*/  @!P0 BRA `(.L_x_25) ;  /* 0xfffffffc00f08947 */ /* 0x008fea000383ffff */
[----:B------:R-:W-:Y:S05]  /*8ad0*/  BRA `(.L_x_153) ;  /* 0xffffff94003c7947 */ /* 0x000fea000383ffff */
.L_x_28:
[----:B-1----:R-:W-:-:S07]  /*8ae0*/  MOV R0, UR33 ;  /* 0x0000002100007c02 */ /* 0x002fce0008000f00 */
.L_x_154:
[----:B-1----:R1:W2:Y:S02]  /*8af0*/  SYNCS.PHASECHK.TRANS64.TRYWAIT P0, [R0+URZ+0x1b0], R3 ;  /* 0x0001b003000075a7 */ /* 0x0022a400080011ff */
[----:B--2---:R-:W-:Y:S05]  /*8b00*/  @!P0 NANOSLEEP.SYNCS 0x989680 ;  /* 0x009896800000895d */ /* 0x004fea0003900000 */
[----:B------:R-:W2:Y:S02]  /*8b10*/  @!P0 SYNCS.PHASECHK.TRANS64 P0, [R0+URZ+0x1b0], R3 ;  /* 0x0001b003000085a7 */ /* 0x000ea400080010ff */
[----:B--2---:R-:W-:Y:S05]  /*8b20*/  @!P0 BRA `(.L_x_154) ;  /* 0xfffffffc00f08947 */ /* 0x004fea000383ffff */
[----:B------:R-:W-:Y:S05]  /*8b30*/  BRA `(.L_x_27) ;  /* 0xffffff9400887947 */ /* 0x000fea000383ffff */
.L_x_35:
[----:B-1----:R-:W-:-:S07]  /*8b40*/  MOV R0, UR17 ;  /* 0x0000001100007c02 */ /* 0x002fce0008000f00 */
.L_x_155:
[----:B-1----:R1:W2:Y:S02]  /*8b50*/  SYNCS.PHASECHK.TRANS64.TRYWAIT P0, [R0+URZ+0x1b0], R3 ;  /* 0x0001b003000075a7 */ /* 0x0022a400080011ff */
[----:B--2---:R-:W-:Y:S05]  /*8b60*/  @!P0 NANOSLEEP.SYNCS 0x989680 ;  /* 0x009896800000895d */ /* 0x004fea0003900000 */
[----:B------:R-:W2:Y:S02]  /*8b70*/  @!P0 SYNCS.PHASECHK.TRANS64 P0, [R0+URZ+0x1b0], R3 ;  /* 0x0001b003000085a7 */ /* 0x000ea400080010ff */
[----:B--2---:R-:W-:Y:S05]  /*8b80*/  @!P0 BRA `(.L_x_155) ;  /* 0xfffffffc00f08947 */ /* 0x004fea000383ffff */
[----:B------:R-:W-:Y:S05]  /*8b90*/  BRA `(.L_x_34) ;  /* 0xffffff98004c7947 */ /* 0x000fea000383ffff */
.L_x_40:
[----:B-1----:R1:W2:Y:S02]  /*8ba0*/  SYNCS.PHASECHK.TRANS64.TRYWAIT P0, [R3+URZ+0x380], R0 ;  /* 0x00038000030075a7 */ /* 0x0022a400080011ff */
[----:B--2---:R-:W-:Y:S05]  /*8bb0*/  @!P0 NANOSLEEP.SYNCS 0x989680 ;  /* 0x009896800000895d */ /* 0x004fea0003900000 */
[----:B------:R-:W2:Y:S02]  /*8bc0*/  @!P0 SYNCS.PHASECHK.TRANS64 P0, [R3+URZ+0x380], R0 ;  /* 0x00038000030085a7 */ /* 0x000ea400080010ff */
[----:B--2---:R-:W-:Y:S05]  /*8bd0*/  @!P0 BRA `(.L_x_40) ;  /* 0xfffffffc00f08947 */ /* 0x004fea000383ffff */
[----:B------:R-:W-:Y:S05]  /*8be0*/  BRA `(.L_x_156) ;  /* 0xffffff9800f87947 */ /* 0x000fea000383ffff */
.L_x_44:
[----:B------:R-:W-:-:S07]  /*8bf0*/  MOV R0, UR4 ;  /* 0x0000000400007c02 */ /* 0x000fce0008000f00 */
.L_x_157:
[----:B-1----:R1:W2:Y:S02]  /*8c00*/  SYNCS.PHASECHK.TRANS64.TRYWAIT P0, [R0+URZ], R2 ;  /* 0x00000002000075a7 */ /* 0x0022a400080011ff */
[----:B--2---:R-:W-:Y:S05]  /*8c10*/  @!P0 NANOSLEEP.SYNCS 0x989680 ;  /* 0x009896800000895d */ /* 0x004fea0003900000 */
[----:B------:R-:W2:Y:S02]  /*8c20*/  @!P0 SYNCS.PHASECHK.TRANS64 P0, [R0+URZ], R2 ;  /* 0x00000002000085a7 */ /* 0x000ea400080010ff */
[----:B--2---:R-:W-:Y:S05]  /*8c30*/  @!P0 BRA `(.L_x_157) ;  /* 0xfffffffc00f08947 */ /* 0x004fea000383ffff */
[----:B------:R-:W-:Y:S05]  /*8c40*/  BRA `(.L_x_158) ;  /* 0xffffffa0009c7947 */ /* 0x000fea000383ffff */
.L_x_45:
[----:B------:R-:W-:-:S07]  /*8c50*/  MOV R0, UR5 ;  /* 0x0000000500007c02 */ /* 0x000fce0008000f00 */
.L_x_159:
[----:B-1----:R1:W2:Y:S02]  /*8c60*/  SYNCS.PHASECHK.TRANS64.TRYWAIT P0, [R0+URZ], R3 ;  /* 0x00000003000075a7 */ /* 0x0022a400080011ff */
[----:B--2---:R-:W-:Y:S05]  /*8c70*/  @!P0 NANOSLEEP.SYNCS 0x989680 ;  /* 0x009896800000895d */ /* 0x004fea0003900000 */
[----:B------:R-:W2:Y:S02]  /*8c80*/  @!P0 SYNCS.PHASECHK.TRANS64 P0, [R0+URZ], R3 ;  /* 0x00000003000085a7 */ /* 0x000ea400080010ff */
[----:B--2---:R-:W-:Y:S05]  /*8c90*/  @!P0 BRA `(.L_x_159) ;  /* 0xfffffffc00f08947 */ /* 0x004fea000383ffff */
[----:B------:R-:W-:Y:S05]  /*8ca0*/  BRA `(.L_x_160) ;  /* 0xffffffa000a87947 */ /* 0x000fea000383ffff */
.L_x_46:
[----:B------:R-:W-:-:S07]  /*8cb0*/  MOV R0, UR5 ;  /* 0x0000000500007c02 */ /* 0x000fce0008000f00 */
.L_x_161:
[----:B-1----:R1:W2:Y:S02]  /*8cc0*/  SYNCS.PHASECHK.TRANS64.TRYWAIT P0, [R0+URZ], R3 ;  /* 0x00000003000075a7 */ /* 0x0022a400080011ff */
[----:B--2---:R-:W-:Y:S05]  /*8cd0*/  @!P0 NANOSLEEP.SYNCS 0x989680 ;  /* 0x009896800000895d */ /* 0x004fea0003900000 */
[----:B------:R-:W2:Y:S02]  /*8ce0*/  @!P0 SYNCS.PHASECHK.TRANS64 P0, [R0+URZ], R3 ;  /* 0x00000003000085a7 */ /* 0x000ea400080010ff */
[----:B--2---:R-:W-:Y:S05]  /*8cf0*/  @!P0 BRA `(.L_x_161) ;  /* 0xfffffffc00f08947 */ /* 0x004fea000383ffff */
[----:B------:R-:W-:Y:S05]  /*8d00*/  BRA `(.L_x_162) ;  /* 0xffffffa000b47947 */ /* 0x000fea000383ffff */
.L_x_47:
[----:B------:R-:W-:-:S07]  /*8d10*/  MOV R0, UR5 ;  /* 0x0000000500007c02 */ /* 0x000fce0008000f00 */
.L_x_163:
[----:B-1----:R1:W2:Y:S02]  /*8d20*/  SYNCS.PHASECHK.TRANS64.TRYWAIT P0, [R0+URZ], R3 ;  /* 0x00000003000075a7 */ /* 0x0022a400080011ff */
[----:B--2---:R-:W-:Y:S05]  /*8d30*/  @!P0 NANOSLEEP.SYNCS 0x989680 ;  /* 0x009896800000895d */ /* 0x004fea0003900000 */
[----:B------:R-:W2:Y:S02]  /*8d40*/  @!P0 SYNCS.PHASECHK.TRANS64 P0, [R0+URZ], R3 ;  /* 0x00000003000085a7 */ /* 0x000ea400080010ff */
[----:B--2---:R-:W-:Y:S05]  /*8d50*/  @!P0 BRA `(.L_x_163) ;  /* 0xfffffffc00f08947 */ /* 0x004fea000383ffff */
[----:B------:R-:W-:Y:S05]  /*8d60*/  BRA `(.L_x_164) ;  /* 0xffffffa000c07947 */ /* 0x000fea000383ffff */
.L_x_48:
[----:B------:R-:W-:-:S07]  /*8d70*/  MOV R0, UR5 ;  /* 0x0000000500007c02 */ /* 0x000fce0008000f00 */
.L_x_165:
[----:B-1----:R1:W2:Y:S02]  /*8d80*/  SYNCS.PHASECHK.TRANS64.TRYWAIT P0, [R0+URZ], R3 ;  /* 0x00000003000075a7 */ /* 0x0022a400080011ff */
[----:B--2---:R-:W-:Y:S05]  /*8d90*/  @!P0 NANOSLEEP.SYNCS 0x989680 ;  /* 0x009896800000895d */ /* 0x004fea0003900000 */
[----:B------:R-:W2:Y:S02]  /*8da0*/  @!P0 SYNCS.PHASECHK.TRANS64 P0, [R0+URZ], R3 ;  /* 0x00000003000085a7 */ /* 0x000ea400080010ff */
[----:B--2---:R-:W-:Y:S05]  /*8db0*/  @!P0 BRA `(.L_x_165) ;  /* 0xfffffffc00f08947 */ /* 0x004fea000383ffff */
[----:B------:R-:W-:Y:S05]  /*8dc0*/  BRA `(.L_x_166) ;  /* 0xffffffa000cc7947 */ /* 0x000fea000383ffff */
.L_x_49:
[----:B------:R-:W-:-:S07]  /*8dd0*/  MOV R0, UR5 ;  /* 0x0000000500007c02 */ /* 0x000fce0008000f00 */
.L_x_167:
[----:B-1----:R1:W2:Y:S02]  /*8de0*/  SYNCS.PHASECHK.TRANS64.TRYWAIT P0, [R0+URZ], R3 ;  /* 0x00000003000075a7 */ /* 0x0022a400080011ff */
[----:B--2---:R-:W-:Y:S05]  /*8df0*/  @!P0 NANOSLEEP.SYNCS 0x989680 ;  /* 0x009896800000895d */ /* 0x004fea0003900000 */
[----:B------:R-:W2:Y:S02]  /*8e00*/  @!P0 SYNCS.PHASECHK.TRANS64 P0, [R0+URZ], R3 ;  /* 0x00000003000085a7 */ /* 0x000ea400080010ff */
[----:B--2---:R-:W-:Y:S05]  /*8e10*/  @!P0 BRA `(.L_x_167) ;  /* 0xfffffffc00f08947 */ /* 0x004fea000383ffff */
[----:B------:R-:W-:Y:S05]  /*8e20*/  BRA `(.L_x_168) ;  /* 0xffffffa000d87947 */ /* 0x000fea000383ffff */
.L_x_50:
[----:B------:R-:W-:-:S07]  /*8e30*/  MOV R0, UR5 ;  /* 0x0000000500007c02 */ /* 0x000fce0008000f00 */
.L_x_169:
[----:B-1----:R1:W2:Y:S02]  /*8e40*/  SYNCS.PHASECHK.TRANS64.TRYWAIT P0, [R0+URZ], R3 ;  /* 0x00000003000075a7 */ /* 0x0022a400080011ff */
[----:B--2---:R-:W-:Y:S05]  /*8e50*/  @!P0 NANOSLEEP.SYNCS 0x989680 ;  /* 0x009896800000895d */ /* 0x004fea0003900000 */
[----:B------:R-:W2:Y:S02]  /*8e60*/  @!P0 SYNCS.PHASECHK.TRANS64 P0, [R0+URZ], R3 ;  /* 0x00000003000085a7 */ /* 0x000ea400080010ff */
[----:B--2---:R-:W-:Y:S05]  /*8e70*/  @!P0 BRA `(.L_x_169) ;  /* 0xfffffffc00f08947 */ /* 0x004fea000383ffff */
[----:B------:R-:W-:Y:S05]  /*8e80*/  BRA `(.L_x_170) ;  /* 0xffffffa000e47947 */ /* 0x000fea000383ffff */
.L_x_51:
[----:B------:R-:W-:-:S07]  /*8e90*/  MOV R0, UR5 ;  /* 0x0000000500007c02 */ /* 0x000fce0008000f00 */
.L_x_171:
[----:B-1----:R1:W2:Y:S02]  /*8ea0*/  SYNCS.PHASECHK.TRANS64.TRYWAIT P0, [R0+URZ], R3 ;  /* 0x00000003000075a7 */ /* 0x0022a400080011ff */
[----:B--2---:R-:W-:Y:S05]  /*8eb0*/  @!P0 NANOSLEEP.SYNCS 0x989680 ;  /* 0x009896800000895d */ /* 0x004fea0003900000 */
[----:B------:R-:W2:Y:S02]  /*8ec0*/  @!P0 SYNCS.PHASECHK.TRANS64 P0, [R0+URZ], R3 ;  /* 0x00000003000085a7 */ /* 0x000ea400080010ff */
[----:B--2---:R-:W-:Y:S05]  /*8ed0*/  @!P0 BRA `(.L_x_171) ;  /* 0xfffffffc00f08947 */ /* 0x004fea000383ffff */
[----:B------:R-:W-:Y:S05]  /*8ee0*/  BRA `(.L_x_172) ;  /* 0xffffffa000f07947 */ /* 0x000fea000383ffff */
.L_x_52:
[----:B------:R-:W-:-:S07]  /*8ef0*/  MOV R0, UR5 ;  /* 0x0000000500007c02 */ /* 0x000fce0008000f00 */
.L_x_173:
[----:B-1----:R1:W2:Y:S02]  /*8f00*/  SYNCS.PHASECHK.TRANS64.TRYWAIT P0, [R0+URZ], R3 ;  /* 0x00000003000075a7 */ /* 0x0022a400080011ff */
[----:B--2---:R-:W-:Y:S05]  /*8f10*/  @!P0 NANOSLEEP.SYNCS 0x989680 ;  /* 0x009896800000895d */ /* 0x004fea0003900000 */
[----:B------:R-:W2:Y:S02]  /*8f20*/  @!P0 SYNCS.PHASECHK.TRANS64 P0, [R0+URZ], R3 ;  /* 0x00000003000085a7 */ /* 0x000ea400080010ff */
[----:B--2---:R-:W-:Y:S05]  /*8f30*/  @!P0 BRA `(.L_x_173) ;  /* 0xfffffffc00f08947 */ /* 0x004fea000383ffff */
[----:B------:R-:W-:Y:S05]  /*8f40*/  BRA `(.L_x_174) ;  /* 0xffffffa000fc7947 */ /* 0x000fea000383ffff */
.L_x_53:
[----:B------:R-:W-:-:S07]  /*8f50*/  MOV R0, UR5 ;  /* 0x0000000500007c02 */ /* 0x000fce0008000f00 */
.L_x_175:
[----:B-1----:R1:W2:Y:S02]  /*8f60*/  SYNCS.PHASECHK.TRANS64.TRYWAIT P0, [R0+URZ], R3 ;  /* 0x00000003000075a7 */ /* 0x0022a400080011ff */
[----:B--2---:R-:W-:Y:S05]  /*8f70*/  @!P0 NANOSLEEP.SYNCS 0x989680 ;  /* 0x009896800000895d */ /* 0x004fea0003900000 */
[----:B------:R-:W2:Y:S02]  /*8f80*/  @!P0 SYNCS.PHASECHK.TRANS64 P0, [R0+URZ], R3 ;  /* 0x00000003000085a7 */ /* 0x000ea400080010ff */
[----:B--2---:R-:W-:Y:S05]  /*8f90*/  @!P0 BRA `(.L_x_175) ;  /* 0xfffffffc00f08947 */ /* 0x004fea000383ffff */
[----:B------:R-:W-:Y:S05]  /*8fa0*/  BRA `(.L_x_176) ;  /* 0xffffffa400087947 */ /* 0x000fea000383ffff */
.L_x_54:
[----:B------:R-:W-:-:S07]  /*8fb0*/  MOV R0, UR5 ;  /* 0x0000000500007c02 */ /* 0x000fce0008000f00 */
.L_x_177:
[----:B-1----:R1:W2:Y:S02]  /*8fc0*/  SYNCS.PHASECHK.TRANS64.TRYWAIT P0, [R0+URZ], R3 ;  /* 0x00000003000075a7 */ /* 0x0022a400080011ff */
[----:B--2---:R-:W-:Y:S05]  /*8fd0*/  @!P0 NANOSLEEP.SYNCS 0x989680 ;  /* 0x009896800000895d */ /* 0x004fea0003900000 */
[----:B------:R-:W2:Y:S02]  /*8fe0*/  @!P0 SYNCS.PHASECHK.TRANS64 P0, [R0+URZ], R3 ;  /* 0x00000003000085a7 */ /* 0x000ea400080010ff */
[----:B--2---:R-:W-:Y:S05]  /*8ff0*/  @!P0 BRA `(.L_x_177) ;  /* 0xfffffffc00f08947 */ /* 0x004fea000383ffff */
[----:B------:R-:W-:Y:S05]  /*9000*/  BRA `(.L_x_178) ;  /* 0xffffffa400147947 */ /* 0x000fea000383ffff */
.L_x_55:
[----:B------:R-:W-:-:S07]  /*9010*/  MOV R0, UR5 ;  /* 0x0000000500007c02 */ /* 0x000fce0008000f00 */
.L_x_179:
[----:B-1----:R1:W2:Y:S02]  /*9020*/  SYNCS.PHASECHK.TRANS64.TRYWAIT P0, [R0+URZ], R3 ;  /* 0x00000003000075a7 */ /* 0x0022a400080011ff */
[----:B--2---:R-:W-:Y:S05]  /*9030*/  @!P0 NANOSLEEP.SYNCS 0x989680 ;  /* 0x009896800000895d */ /* 0x004fea0003900000 */
[----:B------:R-:W2:Y:S02]  /*9040*/  @!P0 SYNCS.PHASECHK.TRANS64 P0, [R0+URZ], R3 ;  /* 0x00000003000085a7 */ /* 0x000ea400080010ff */
[----:B--2---:R-:W-:Y:S05]  /*9050*/  @!P0 BRA `(.L_x_179) ;  /* 0xfffffffc00f08947 */ /* 0x004fea000383ffff */
[----:B------:R-:W-:Y:S05]  /*9060*/  BRA `(.L_x_180) ;  /* 0xffffffa400207947 */ /* 0x000fea000383ffff */
.L_x_56:
[----:B------:R-:W-:-:S07]  /*9070*/  MOV R0, UR5 ;  /* 0x0000000500007c02 */ /* 0x000fce0008000f00 */
.L_x_181:
[----:B-1----:R1:W2:Y:S02]  /*9080*/  SYNCS.PHASECHK.TRANS64.TRYWAIT P0, [R0+URZ], R3 ;  /* 0x00000003000075a7 */ /* 0x0022a400080011ff */
[----:B--2---:R-:W-:Y:S05]  /*9090*/  @!P0 NANOSLEEP.SYNCS 0x989680 ;  /* 0x009896800000895d */ /* 0x004fea0003900000 */
[----:B------:R-:W2:Y:S02]  /*90a0*/  @!P0 SYNCS.PHASECHK.TRANS64 P0, [R0+URZ], R3 ;  /* 0x00000003000085a7 */ /* 0x000ea400080010ff */
[----:B--2---:R-:W-:Y:S05]  /*90b0*/  @!P0 BRA `(.L_x_181) ;  /* 0xfffffffc00f08947 */ /* 0x004fea000383ffff */
[----:B------:R-:W-:Y:S05]  /*90c0*/  BRA `(.L_x_182) ;  /* 0xffffffa4002c7947 */ /* 0x000fea000383ffff */
.L_x_57:
[----:B------:R-:W-:-:S07]  /*90d0*/  MOV R0, UR5 ;  /* 0x0000000500007c02 */ /* 0x000fce0008000f00 */
.L_x_183:
[----:B-1----:R1:W2:Y:S02]  /*90e0*/  SYNCS.PHASECHK.TRANS64.TRYWAIT P0, [R0+URZ], R3 ;  /* 0x00000003000075a7 */ /* 0x0022a400080011ff */
[----:B--2---:R-:W-:Y:S05]  /*90f0*/  @!P0 NANOSLEEP.SYNCS 0x989680 ;  /* 0x009896800000895d */ /* 0x004fea0003900000 */
[----:B------:R-:W2:Y:S02]  /*9100*/  @!P0 SYNCS.PHASECHK.TRANS64 P0, [R0+URZ], R3 ;  /* 0x00000003000085a7 */ /* 0x000ea400080010ff */
[----:B--2---:R-:W-:Y:S05]  /*9110*/  @!P0 BRA `(.L_x_183) ;  /* 0xfffffffc00f08947 */ /* 0x004fea000383ffff */
[----:B------:R-:W-:Y:S05]  /*9120*/  BRA `(.L_x_184) ;  /* 0xffffffa400387947 */ /* 0x000fea000383ffff */
.L_x_58:
[----:B------:R-:W-:-:S07]  /*9130*/  MOV R0, UR5 ;  /* 0x0000000500007c02 */ /* 0x000fce0008000f00 */
.L_x_185:
[----:B-1----:R1:W2:Y:S02]  /*9140*/  SYNCS.PHASECHK.TRANS64.TRYWAIT P0, [R0+URZ], R3 ;  /* 0x00000003000075a7 */ /* 0x0022a400080011ff */
[----:B--2---:R-:W-:Y:S05]  /*9150*/  @!P0 NANOSLEEP.SYNCS 0x989680 ;  /* 0x009896800000895d */ /* 0x004fea0003900000 */
[----:B------:R-:W2:Y:S02]  /*9160*/  @!P0 SYNCS.PHASECHK.TRANS64 P0, [R0+URZ], R3 ;  /* 0x00000003000085a7 */ /* 0x000ea400080010ff */
[----:B--2---:R-:W-:Y:S05]  /*9170*/  @!P0 BRA `(.L_x_185) ;  /* 0xfffffffc00f08947 */ /* 0x004fea000383ffff */
[----:B------:R-:W-:Y:S05]  /*9180*/  BRA `(.L_x_186) ;  /* 0xffffffa400447947 */ /* 0x000fea000383ffff */
.L_x_59:
[----:B------:R-:W-:-:S07]  /*9190*/  MOV R0, UR5 ;  /* 0x0000000500007c02 */ /* 0x000fce0008000f00 */
.L_x_187:
[----:B-1----:R1:W2:Y:S02]  /*91a0*/  SYNCS.PHASECHK.TRANS64.TRYWAIT P0, [R0+URZ], R3 ;  /* 0x00000003000075a7 */ /* 0x0022a400080011ff */
[----:B--2---:R-:W-:Y:S05]  /*91b0*/  @!P0 NANOSLEEP.SYNCS 0x989680 ;  /* 0x009896800000895d */ /* 0x004fea0003900000 */
[----:B------:R-:W2:Y:S02]  /*91c0*/  @!P0 SYNCS.PHASECHK.TRANS64 P0, [R0+URZ], R3 ;  /* 0x00000003000085a7 */ /* 0x000ea400080010ff */
[----:B--2---:R-:W-:Y:S05]  /*91d0*/  @!P0 BRA `(.L_x_187) ;  /* 0xfffffffc00f08947 */ /* 0x004fea000383ffff */
[----:B------:R-:W-:Y:S05]  /*91e0*/  BRA `(.L_x_188) ;  /* 0xffffffa400507947 */ /* 0x000fea000383ffff */
.L_x_60:
[----:B------:R-:W-:-:S07]  /*91f0*/  MOV R0, UR5 ;  /* 0x0000000500007c02 */ /* 0x000fce0008000f00 */
.L_x_189:
[----:B-1----:R1:W2:Y:S02]  /*9200*/  SYNCS.PHASECHK.TRANS64.TRYWAIT P0, [R0+URZ], R3 ;  /* 0x00000003000075a7 */ /* 0x0022a400080011ff */
[----:B--2---:R-:W-:Y:S05]  /*9210*/  @!P0 NANOSLEEP.SYNCS 0x989680 ;  /* 0x009896800000895d */ /* 0x004fea0003900000 */
[----:B------:R-:W2:Y:S02]  /*9220*/  @!P0 SYNCS.PHASECHK.TRANS64 P0, [R0+URZ], R3 ;  /* 0x00000003000085a7 */ /* 0x000ea400080010ff */
[----:B--2---:R-:W-:Y:S05]  /*9230*/  @!P0 BRA `(.L_x_189) ;  /* 0xfffffffc00f08947 */ /* 0x004fea000383ffff */
[----:B------:R-:W-:Y:S05]  /*9240*/  BRA `(.L_x_190) ;  /* 0xffffffa4005c7947 */ /* 0x000fea000383ffff */
.L_x_61:
[----:B------:R-:W-:-:S07]  /*9250*/  MOV R0, UR5 ;  /* 0x0000000500007c02 */ /* 0x000fce0008000f00 */
.L_x_191:
[----:B-1----:R1:W2:Y:S02]  /*9260*/  SYNCS.PHASECHK.TRANS64.TRYWAIT P0, [R0+URZ], R3 ;  /* 0x00000003000075a7 */ /* 0x0022a400080011ff */
[----:B--2---:R-:W-:Y:S05]  /*9270*/  @!P0 NANOSLEEP.SYNCS 0x989680 ;  /* 0x009896800000895d */ /* 0x004fea0003900000 */
[----:B------:R-:W2:Y:S02]  /*9280*/  @!P0 SYNCS.PHASECHK.TRANS64 P0, [R0+URZ], R3 ;  /* 0x00000003000085a7 */ /* 0x000ea400080010ff */
[----:B--2---:R-:W-:Y:S05]  /*9290*/  @!P0 BRA `(.L_x_191) ;  /* 0xfffffffc00f08947 */ /* 0x004fea000383ffff */
[----:B------:R-:W-:Y:S05]  /*92a0*/  BRA `(.L_x_192) ;  /* 0xffffffa400687947 */ /* 0x000fea000383ffff */
.L_x_62:
[----:B------:R-:W-:-:S07]  /*92b0*/  MOV R0, UR5 ;  /* 0x0000000500007c02 */ /* 0x000fce0008000f00 */
.L_x_193:
[----:B-1----:R1:W2:Y:S02]  /*92c0*/  SYNCS.PHASECHK.TRANS64.TRYWAIT P0, [R0+URZ], R3 ;  /* 0x00000003000075a7 */ /* 0x0022a400080011ff */
[----:B--2---:R-:W-:Y:S05]  /*92d0*/  @!P0 NANOSLEEP.SYNCS 0x989680 ;  /* 0x009896800000895d */ /* 0x004fea0003900000 */
[----:B------:R-:W2:Y:S02]  /*92e0*/  @!P0 SYNCS.PHASECHK.TRANS64 P0, [R0+URZ], R3 ;  /* 0x00000003000085a7 */ /* 0x000ea400080010ff */
[----:B--2---:R-:W-:Y:S05]  /*92f0*/  @!P0 BRA `(.L_x_193) ;  /* 0xfffffffc00f08947 */ /* 0x004fea000383ffff */
[----:B------:R-:W-:Y:S05]  /*9300*/  BRA `(.L_x_194) ;  /* 0xffffffa400747947 */ /* 0x000fea000383ffff */
.L_x_63:
[----:B------:R-:W-:-:S07]  /*9310*/  MOV R0, UR5 ;  /* 0x0000000500007c02 */ /* 0x000fce0008000f00 */
.L_x_195:
[----:B-1----:R1:W2:Y:S02]  /*9320*/  SYNCS.PHASECHK.TRANS64.TRYWAIT P0, [R0+URZ], R3 ;  /* 0x00000003000075a7 */ /* 0x0022a400080011ff */
[----:B--2---:R-:W-:Y:S05]  /*9330*/  @!P0 NANOSLEEP.SYNCS 0x989680 ;  /* 0x009896800000895d */ /* 0x004fea0003900000 */
[----:B------:R-:W2:Y:S02]  /*9340*/  @!P0 SYNCS.PHASECHK.TRANS64 P0, [R0+URZ], R3 ;  /* 0x00000003000085a7 */ /* 0x000ea400080010ff */
[----:B--2---:R-:W-:Y:S05]  /*9350*/  @!P0 BRA `(.L_x_195) ;  /* 0xfffffffc00f08947 */ /* 0x004fea000383ffff */
[----:B------:R-:W-:Y:S05]  /*9360*/  BRA `(.L_x_196) ;  /* 0xffffffa400807947 */ /* 0x000fea000383ffff */
.L_x_64:
[----:B------:R-:W-:-:S07]  /*9370*/  MOV R0, UR5 ;  /* 0x0000000500007c02 */ /* 0x000fce0008000f00 */
.L_x_197:
[----:B-1----:R1:W2:Y:S02]  /*9380*/  SYNCS.PHASECHK.TRANS64.TRYWAIT P0, [R0+URZ], R3 ;  /* 0x00000003000075a7 */ /* 0x0022a400080011ff */
[----:B--2---:R-:W-:Y:S05]  /*9390*/  @!P0 NANOSLEEP.SYNCS 0x989680 ;  /* 0x009896800000895d */ /* 0x004fea0003900000 */
[----:B------:R-:W2:Y:S02]  /*93a0*/  @!P0 SYNCS.PHASECHK.TRANS64 P0, [R0+URZ], R3 ;  /* 0x00000003000085a7 */ /* 0x000ea400080010ff */
[----:B--2---:R-:W-:Y:S05]  /*93b0*/  @!P0 BRA `(.L_x_197) ;  /* 0xfffffffc00f08947 */ /* 0x004fea000383ffff */
[----:B------:R-:W-:Y:S05]  /*93c0*/  BRA `(.L_x_198) ;  /* 0xffffffa4008c7947 */ /* 0x000fea000383ffff */
.L_x_65:
[----:B------:R-:W-:-:S07]  /*93d0*/  MOV R0, UR5 ;  /* 0x0000000500007c02 */ /* 0x000fce0008000f00 */
.L_x_199:
[----:B-1----:R1:W2:Y:S02]  /*93e0*/  SYNCS.PHASECHK.TRANS64.TRYWAIT P0, [R0+URZ], R3 ;  /* 0x00000003000075a7 */ /* 0x0022a400080011ff */
[----:B--2---:R-:W-:Y:S05]  /*93f0*/  @!P0 NANOSLEEP.SYNCS 0x989680 ;  /* 0x009896800000895d */ /* 0x004fea0003900000 */
[----:B------:R-:W2:Y:S02]  /*9400*/  @!P0 SYNCS.PHASECHK.TRANS64 P0, [R0+URZ], R3 ;  /* 0x00000003000085a7 */ /* 0x000ea400080010ff */
[----:B--2---:R-:W-:Y:S05]  /*9410*/  @!P0 BRA `(.L_x_199) ;  /* 0xfffffffc00f08947 */ /* 0x004fea000383ffff */
[----:B------:R-:W-:Y:S05]  /*9420*/  BRA `(.L_x_200) ;  /* 0xffffffa400987947 */ /* 0x000fea000383ffff */
.L_x_66:
[----:B------:R-:W-:-:S07]  /*9430*/  MOV R0, UR5 ;  /* 0x0000000500007c02 */ /* 0x000fce0008000f00 */
.L_x_201:
[----:B-1----:R1:W2:Y:S02]  /*9440*/  SYNCS.PHASECHK.TRANS64.TRYWAIT P0, [R0+URZ], R3 ;  /* 0x00000003000075a7 */ /* 0x0022a400080011ff */
[----:B--2---:R-:W-:Y:S05]  /*9450*/  @!P0 NANOSLEEP.SYNCS 0x989680 ;  /* 0x009896800000895d */ /* 0x004fea0003900000 */
[----:B------:R-:W2:Y:S02]  /*9460*/  @!P0 SYNCS.PHASECHK.TRANS64 P0, [R0+URZ], R3 ;  /* 0x00000003000085a7 */ /* 0x000ea400080010ff */
[----:B--2---:R-:W-:Y:S05]  /*9470*/  @!P0 BRA `(.L_x_201) ;  /* 0xfffffffc00f08947 */ /* 0x004fea000383ffff */
[----:B------:R-:W-:Y:S05]  /*9480*/  BRA `(.L_x_202) ;  /* 0xffffffa400a47947 */ /* 0x000fea000383ffff */
.L_x_67:
[----:B------:R-:W-:-:S07]  /*9490*/  MOV R0, UR5 ;  /* 0x0000000500007c02 */ /* 0x000fce0008000f00 */
.L_x_203:
[----:B-1----:R1:W2:Y:S02]  /*94a0*/  SYNCS.PHASECHK.TRANS64.TRYWAIT P0, [R0+URZ], R3 ;  /* 0x00000003000075a7 */ /* 0x0022a400080011ff */
[----:B--2---:R-:W-:Y:S05]  /*94b0*/  @!P0 NANOSLEEP.SYNCS 0x989680 ;  /* 0x009896800000895d */ /* 0x004fea0003900000 */
[----:B------:R-:W2:Y:S02]  /*94c0*/  @!P0 SYNCS.PHASECHK.TRANS64 P0, [R0+URZ], R3 ;  /* 0x00000003000085a7 */ /* 0x000ea400080010ff */
[----:B--2---:R-:W-:Y:S05]  /*94d0*/  @!P0 BRA `(.L_x_203) ;  /* 0xfffffffc00f08947 */ /* 0x004fea000383ffff */
[----:B------:R-:W-:Y:S05]  /*94e0*/  BRA `(.L_x_204) ;  /* 0xffffffa400b07947 */ /* 0x000fea000383ffff */
.L_x_68:
[----:B------:R-:W-:-:S07]  /*94f0*/  MOV R0, UR5 ;  /* 0x0000000500007c02 */ /* 0x000fce0008000f00 */
.L_x_205:
[----:B-1----:R1:W2:Y:S02]  /*9500*/  SYNCS.PHASECHK.TRANS64.TRYWAIT P0, [R0+URZ], R3 ;  /* 0x00000003000075a7 */ /* 0x0022a400080011ff */
[----:B--2---:R-:W-:Y:S05]  /*9510*/  @!P0 NANOSLEEP.SYNCS 0x989680 ;  /* 0x009896800000895d */ /* 0x004fea0003900000 */
[----:B------:R-:W2:Y:S02]  /*9520*/  @!P0 SYNCS.PHASECHK.TRANS64 P0, [R0+URZ], R3 ;  /* 0x00000003000085a7 */ /* 0x000ea400080010ff */
[----:B--2---:R-:W-:Y:S05]  /*9530*/  @!P0 BRA `(.L_x_205) ;  /* 0xfffffffc00f08947 */ /* 0x004fea000383ffff */
[----:B------:R-:W-:Y:S05]  /*9540*/  BRA `(.L_x_206) ;  /* 0xffffffa400bc7947 */ /* 0x000fea000383ffff */
.L_x_69:
[----:B------:R-:W-:-:S07]  /*9550*/  MOV R0, UR5 ;  /* 0x0000000500007c02 */ /* 0x000fce0008000f00 */
.L_x_207:
[----:B-1----:R1:W2:Y:S02]  /*9560*/  SYNCS.PHASECHK.TRANS64.TRYWAIT P0, [R0+URZ], R3 ;  /* 0x00000003000075a7 */ /* 0x0022a400080011ff */
[----:B--2---:R-:W-:Y:S05]  /*9570*/  @!P0 NANOSLEEP.SYNCS 0x989680 ;  /* 0x009896800000895d */ /* 0x004fea0003900000 */
[----:B------:R-:W2:Y:S02]  /*9580*/  @!P0 SYNCS.PHASECHK.TRANS64 P0, [R0+URZ], R3 ;  /* 0x00000003000085a7 */ /* 0x000ea400080010ff */
[----:B--2---:R-:W-:Y:S05]  /*9590*/  @!P0 BRA `(.L_x_207) ;  /* 0xfffffffc00f08947 */ /* 0x004fea000383ffff */
[----:B------:R-:W-:Y:S05]  /*95a0*/  BRA `(.L_x_208) ;  /* 0xffffffa400c87947 */ /* 0x000fea000383ffff */
.L_x_70:
[----:B------:R-:W-:-:S07]  /*95b0*/  MOV R0, UR5 ;  /* 0x0000000500007c02 */ /* 0x000fce0008000f00 */
.L_x_209:
[----:B-1----:R1:W2:Y:S02]  /*95c0*/  SYNCS.PHASECHK.TRANS64.TRYWAIT P0, [R0+URZ], R3 ;  /* 0x00000003000075a7 */ /* 0x0022a400080011ff */
[----:B--2---:R-:W-:Y:S05]  /*95d0*/  @!P0 NANOSLEEP.SYNCS 0x989680 ;  /* 0x009896800000895d */ /* 0x004fea0003900000 */
[----:B------:R-:W2:Y:S02]  /*95e0*/  @!P0 SYNCS.PHASECHK.TRANS64 P0, [R0+URZ], R3 ;  /* 0x00000003000085a7 */ /* 0x000ea400080010ff */
[----:B--2---:R-:W-:Y:S05]  /*95f0*/  @!P0 BRA `(.L_x_209) ;  /* 0xfffffffc00f08947 */ /* 0x004fea000383ffff */
[----:B------:R-:W-:Y:S05]  /*9600*/  BRA `(.L_x_210) ;  /* 0xffffffa400d47947 */ /* 0x000fea000383ffff */
.L_x_71:
[----:B------:R-:W-:-:S07]  /*9610*/  MOV R0, UR5 ;  /* 0x0000000500007c02 */ /* 0x000fce0008000f00 */
.L_x_211:
[----:B-1----:R1:W2:Y:S02]  /*9620*/  SYNCS.PHASECHK.TRANS64.TRYWAIT P0, [R0+URZ], R3 ;  /* 0x00000003000075a7 */ /* 0x0022a400080011ff */
[----:B--2---:R-:W-:Y:S05]  /*9630*/  @!P0 NANOSLEEP.SYNCS 0x989680 ;  /* 0x009896800000895d */ /* 0x004fea0003900000 */
[----:B------:R-:W2:Y:S02]  /*9640*/  @!P0 SYNCS.PHASECHK.TRANS64 P0, [R0+URZ], R3 ;  /* 0x00000003000085a7 */ /* 0x000ea400080010ff */
[----:B--2---:R-:W-:Y:S05]  /*9650*/  @!P0 BRA `(.L_x_211) ;  /* 0xfffffffc00f08947 */ /* 0x004fea000383ffff */
[----:B------:R-:W-:Y:S05]  /*9660*/  BRA `(.L_x_212) ;  /* 0xffffffa400e07947 */ /* 0x000fea000383ffff */
.L_x_72:
[----:B------:R-:W-:-:S07]  /*9670*/  MOV R0, UR5 ;  /* 0x0000000500007c02 */ /* 0x000fce0008000f00 */
.L_x_213:
[----:B-1----:R1:W2:Y:S02]  /*9680*/  SYNCS.PHASECHK.TRANS64.TRYWAIT P0, [R0+URZ], R3 ;  /* 0x00000003000075a7 */ /* 0x0022a400080011ff */
[----:B--2---:R-:W-:Y:S05]  /*9690*/  @!P0 NANOSLEEP.SYNCS 0x989680 ;  /* 0x009896800000895d */ /* 0x004fea0003900000 */
[----:B------:R-:W2:Y:S02]  /*96a0*/  @!P0 SYNCS.PHASECHK.TRANS64 P0, [R0+URZ], R3 ;  /* 0x00000003000085a7 */ /* 0x000ea400080010ff */
[----:B--2---:R-:W-:Y:S05]  /*96b0*/  @!P0 BRA `(.L_x_213) ;  /* 0xfffffffc00f08947 */ /* 0x004fea000383ffff */
[----:B------:R-:W-:Y:S05]  /*96c0*/  BRA `(.L_x_214) ;  /* 0xffffffa400ec7947 */ /* 0x000fea000383ffff */
.L_x_73:
[----:B------:R-:W-:-:S07]  /*96d0*/  MOV R0, UR5 ;  /* 0x0000000500007c02 */ /* 0x000fce0008000f00 */
.L_x_215:
[----:B-1----:R1:W2:Y:S02]  /*96e0*/  SYNCS.PHASECHK.TRANS64.TRYWAIT P0, [R0+URZ], R3 ;  /* 0x00000003000075a7 */ /* 0x0022a400080011ff */
[----:B--2---:R-:W-:Y:S05]  /*96f0*/  @!P0 NANOSLEEP.SYNCS 0x989680 ;  /* 0x009896800000895d */ /* 0x004fea0003900000 */
[----:B------:R-:W2:Y:S02]  /*9700*/  @!P0 SYNCS.PHASECHK.TRANS64 P0, [R0+URZ], R3 ;  /* 0x00000003000085a7 */ /* 0x000ea400080010ff */
[----:B--2---:R-:W-:Y:S05]  /*9710*/  @!P0 BRA `(.L_x_215) ;  /* 0xfffffffc00f08947 */ /* 0x004fea000383ffff */
[----:B------:R-:W-:Y:S05]  /*9720*/  BRA `(.L_x_216) ;  /* 0xffffffa400f87947 */ /* 0x000fea000383ffff */
.L_x_74:
[----:B------:R-:W-:-:S07]  /*9730*/  MOV R0, UR5 ;  /* 0x0000000500007c02 */ /* 0x000fce0008000f00 */
.L_x_217:
[----:B-1----:R1:W2:Y:S02]  /*9740*/  SYNCS.PHASECHK.TRANS64.TRYWAIT P0, [R0+URZ], R3 ;  /* 0x00000003000075a7 */ /* 0x0022a400080011ff */
[----:B--2---:R-:W-:Y:S05]  /*9750*/  @!P0 NANOSLEEP.SYNCS 0x989680 ;  /* 0x009896800000895d */ /* 0x004fea0003900000 */
[----:B------:R-:W2:Y:S02]  /*9760*/  @!P0 SYNCS.PHASECHK.TRANS64 P0, [R0+URZ], R3 ;  /* 0x00000003000085a7 */ /* 0x000ea400080010ff */
[----:B--2---:R-:W-:Y:S05]  /*9770*/  @!P0 BRA `(.L_x_217) ;  /* 0xfffffffc00f08947 */ /* 0x004fea000383ffff */
[----:B------:R-:W-:Y:S05]  /*9780*/  BRA `(.L_x_218) ;  /* 0xffffffa800047947 */ /* 0x000fea000383ffff */
.L_x_75:
[----:B------:R-:W-:-:S07]  /*9790*/  MOV R0, UR5 ;  /* 0x0000000500007c02 */ /* 0x000fce0008000f00 */
.L_x_219:
[----:B-1----:R1:W2:Y:S02]  /*97a0*/  SYNCS.PHASECHK.TRANS64.TRYWAIT P0, [R0+URZ], R3 ;  /* 0x00000003000075a7 */ /* 0x0022a400080011ff */
[----:B--2---:R-:W-:Y:S05]  /*97b0*/  @!P0 NANOSLEEP.SYNCS 0x989680 ;  /* 0x009896800000895d */ /* 0x004fea0003900000 */
[----:B------:R-:W2:Y:S02]  /*97c0*/  @!P0 SYNCS.PHASECHK.TRANS64 P0, [R0+URZ], R3 ;  /* 0x00000003000085a7 */ /* 0x000ea400080010ff */
[----:B--2---:R-:W-:Y:S05]  /*97d0*/  @!P0 BRA `(.L_x_219) ;  /* 0xfffffffc00f08947 */ /* 0x004fea000383ffff */
[----:B------:R-:W-:Y:S05]  /*97e0*/  BRA `(.L_x_220) ;  /* 0xffffffa800107947 */ /* 0x000fea000383ffff */
.L_x_76:
[----:B------:R-:W-:-:S07]  /*97f0*/  MOV R0, UR5 ;  /* 0x0000000500007c02 */ /* 0x000fce0008000f00 */
.L_x_221:
[----:B-1----:R1:W2:Y:S02]  /*9800*/  SYNCS.PHASECHK.TRANS64.TRYWAIT P0, [R0+URZ], R3 ;  /* 0x00000003000075a7 */ /* 0x0022a400080011ff */
[----:B--2---:R-:W-:Y:S05]  /*9810*/  @!P0 NANOSLEEP.SYNCS 0x989680 ;  /* 0x009896800000895d */ /* 0x004fea0003900000 */
[----:B------:R-:W2:Y:S02]  /*9820*/  @!P0 SYNCS.PHASECHK.TRANS64 P0, [R0+URZ], R3 ;  /* 0x00000003000085a7 */ /* 0x000ea400080010ff */
[----:B--2---:R-:W-:Y:S05]  /*9830*/  @!P0 BRA `(.L_x_221) ;  /* 0xfffffffc00f08947 */ /* 0x004fea000383ffff */
[----:B------:R-:W-:Y:S05]  /*9840*/  BRA `(.L_x_222) ;  /* 0xffffffa8001c7947 */ /* 0x000fea000383ffff */
.L_x_77:
[----:B------:R-:W-:-:S07]  /*9850*/  MOV R0, UR5 ;  /* 0x0000000500007c02 */ /* 0x000fce0008000f00 */
.L_x_223:
[----:B-1----:R1:W2:Y:S02]  /*9860*/  SYNCS.PHASECHK.TRANS64.TRYWAIT P0, [R0+URZ], R3 ;  /* 0x00000003000075a7 */ /* 0x0022a400080011ff */
[----:B--2---:R-:W-:Y:S05]  /*9870*/  @!P0 NANOSLEEP.SYNCS 0x989680 ;  /* 0x009896800000895d */ /* 0x004fea0003900000 */
[----:B------:R-:W2:Y:S02]  /*9880*/  @!P0 SYNCS.PHASECHK.TRANS64 P0, [R0+URZ], R3 ;  /* 0x00000003000085a7 */ /* 0x000ea400080010ff */
[----:B--2---:R-:W-:Y:S05]  /*9890*/  @!P0 BRA `(.L_x_223) ;  /* 0xfffffffc00f08947 */ /* 0x004fea000383ffff */
[----:B------:R-:W-:Y:S05]  /*98a0*/  BRA `(.L_x_224) ;  /* 0xffffffa800287947 */ /* 0x000fea000383ffff */
.L_x_78:
[----:B------:R-:W-:-:S07]  /*98b0*/  MOV R0, UR5 ;  /* 0x0000000500007c02 */ /* 0x000fce0008000f00 */
.L_x_225:
[----:B-1----:R1:W2:Y:S02]  /*98c0*/  SYNCS.PHASECHK.TRANS64.TRYWAIT P0, [R0+URZ], R3 ;  /* 0x00000003000075a7 */ /* 0x0022a400080011ff */
[----:B--2---:R-:W-:Y:S05]  /*98d0*/  @!P0 NANOSLEEP.SYNCS 0x989680 ;  /* 0x009896800000895d */ /* 0x004fea0003900000 */
[----:B------:R-:W2:Y:S02]  /*98e0*/  @!P0 SYNCS.PHASECHK.TRANS64 P0, [R0+URZ], R3 ;  /* 0x00000003000085a7 */ /* 0x000ea400080010ff */
[----:B--2---:R-:W-:Y:S05]  /*98f0*/  @!P0 BRA `(.L_x_225) ;  /* 0xfffffffc00f08947 */ /* 0x004fea000383ffff */
[----:B------:R-:W-:Y:S05]  /*9900*/  BRA `(.L_x_226) ;  /* 0xffffffa800347947 */ /* 0x000fea000383ffff */
.L_x_79:
[----:B------:R-:W-:-:S07]  /*9910*/  MOV R0, UR5 ;  /* 0x0000000500007c02 */ /* 0x000fce0008000f00 */
.L_x_227:
[----:B-1----:R1:W2:Y:S02]  /*9920*/  SYNCS.PHASECHK.TRANS64.TRYWAIT P0, [R0+URZ], R3 ;  /* 0x00000003000075a7 */ /* 0x0022a400080011ff */
[----:B--2---:R-:W-:Y:S05]  /*9930*/  @!P0 NANOSLEEP.SYNCS 0x989680 ;  /* 0x009896800000895d */ /* 0x004fea0003900000 */
[----:B------:R-:W2:Y:S02]  /*9940*/  @!P0 SYNCS.PHASECHK.TRANS64 P0, [R0+URZ], R3 ;  /* 0x00000003000085a7 */ /* 0x000ea400080010ff */
[----:B--2---:R-:W-:Y:S05]  /*9950*/  @!P0 BRA `(.L_x_227) ;  /* 0xfffffffc00f08947 */ /* 0x004fea000383ffff */
[----:B------:R-:W-:Y:S05]  /*9960*/  BRA `(.L_x_228) ;  /* 0xffffffa800407947 */ /* 0x000fea000383ffff */
.L_x_80:
[----:B------:R-:W-:-:S07]  /*9970*/  MOV R0, UR5 ;  /* 0x0000000500007c02 */ /* 0x000fce0008000f00 */
.L_x_229:
[----:B-1----:R1:W2:Y:S02]  /*9980*/  SYNCS.PHASECHK.TRANS64.TRYWAIT P0, [R0+URZ], R3 ;  /* 0x00000003000075a7 */ /* 0x0022a400080011ff */
[----:B--2---:R-:W-:Y:S05]  /*9990*/  @!P0 NANOSLEEP.SYNCS 0x989680 ;  /* 0x009896800000895d */ /* 0x004fea0003900000 */
[----:B------:R-:W2:Y:S02]  /*99a0*/  @!P0 SYNCS.PHASECHK.TRANS64 P0, [R0+URZ], R3 ;  /* 0x00000003000085a7 */ /* 0x000ea400080010ff */
[----:B--2---:R-:W-:Y:S05]  /*99b0*/  @!P0 BRA `(.L_x_229) ;  /* 0xfffffffc00f08947 */ /* 0x004fea000383ffff */
[----:B------:R-:W-:Y:S05]  /*99c0*/  BRA `(.L_x_230) ;  /* 0xffffffa8004c7947 */ /* 0x000fea000383ffff */
.L_x_81:
[----:B------:R-:W-:-:S07]  /*99d0*/  MOV R0, UR5 ;  /* 0x0000000500007c02 */ /* 0x000fce0008000f00 */
.L_x_231:
[----:B-1----:R1:W2:Y:S02]  /*99e0*/  SYNCS.PHASECHK.TRANS64.TRYWAIT P0, [R0+URZ], R3 ;  /* 0x00000003000075a7 */ /* 0x0022a400080011ff */
[----:B--2---:R-:W-:Y:S05]  /*99f0*/  @!P0 NANOSLEEP.SYNCS 0x989680 ;  /* 0x009896800000895d */ /* 0x004fea0003900000 */
[----:B------:R-:W2:Y:S02]  /*9a00*/  @!P0 SYNCS.PHASECHK.TRANS64 P0, [R0+URZ], R3 ;  /* 0x00000003000085a7 */ /* 0x000ea400080010ff */
[----:B--2---:R-:W-:Y:S05]  /*9a10*/  @!P0 BRA `(.L_x_231) ;  /* 0xfffffffc00f08947 */ /* 0x004fea000383ffff */
[----:B------:R-:W-:Y:S05]  /*9a20*/  BRA `(.L_x_232) ;  /* 0xffffffa800587947 */ /* 0x000fea000383ffff */
.L_x_82:
[----:B------:R-:W-:-:S07]  /*9a30*/  MOV R0, UR5 ;  /* 0x0000000500007c02 */ /* 0x000fce0008000f00 */
.L_x_233:
[----:B-1----:R1:W2:Y:S02]  /*9a40*/  SYNCS.PHASECHK.TRANS64.TRYWAIT P0, [R0+URZ], R3 ;  /* 0x00000003000075a7 */ /* 0x0022a400080011ff */
[----:B--2---:R-:W-:Y:S05]  /*9a50*/  @!P0 NANOSLEEP.SYNCS 0x989680 ;  /* 0x009896800000895d */ /* 0x004fea0003900000 */
[----:B------:R-:W2:Y:S02]  /*9a60*/  @!P0 SYNCS.PHASECHK.TRANS64 P0, [R0+URZ], R3 ;  /* 0x00000003000085a7 */ /* 0x000ea400080010ff */
[----:B--2---:R-:W-:Y:S05]  /*9a70*/  @!P0 BRA `(.L_x_233) ;  /* 0xfffffffc00f08947 */ /* 0x004fea000383ffff */
[----:B------:R-:W-:Y:S05]  /*9a80*/  BRA `(.L_x_234) ;  /* 0xffffffa800647947 */ /* 0x000fea000383ffff */
.L_x_83:
[----:B------:R-:W-:-:S07]  /*9a90*/  MOV R0, UR5 ;  /* 0x0000000500007c02 */ /* 0x000fce0008000f00 */
.L_x_235:
[----:B-1----:R1:W2:Y:S02]  /*9aa0*/  SYNCS.PHASECHK.TRANS64.TRYWAIT P0, [R0+URZ], R3 ;  /* 0x00000003000075a7 */ /* 0x0022a400080011ff */
[----:B--2---:R-:W-:Y:S05]  /*9ab0*/  @!P0 NANOSLEEP.SYNCS 0x989680 ;  /* 0x009896800000895d */ /* 0x004fea0003900000 */
[----:B------:R-:W2:Y:S02]  /*9ac0*/  @!P0 SYNCS.PHASECHK.TRANS64 P0, [R0+URZ], R3 ;  /* 0x00000003000085a7 */ /* 0x000ea400080010ff */
[----:B--2---:R-:W-:Y:S05]  /*9ad0*/  @!P0 BRA `(.L_x_235) ;  /* 0xfffffffc00f08947 */ /* 0x004fea000383ffff */
[----:B------:R-:W-:Y:S05]  /*9ae0*/  BRA `(.L_x_236) ;  /* 0xffffffa800707947 */ /* 0x000fea000383ffff */
.L_x_84:
[----:B------:R-:W-:-:S07]  /*9af0*/  MOV R0, UR5 ;  /* 0x0000000500007c02 */ /* 0x000fce0008000f00 */
.L_x_237:
[----:B-1----:R1:W2:Y:S02]  /*9b00*/  SYNCS.PHASECHK.TRANS64.TRYWAIT P0, [R0+URZ], R3 ;  /* 0x00000003000075a7 */ /* 0x0022a400080011ff */
[----:B--2---:R-:W-:Y:S05]  /*9b10*/  @!P0 NANOSLEEP.SYNCS 0x989680 ;  /* 0x009896800000895d */ /* 0x004fea0003900000 */
[----:B------:R-:W2:Y:S02]  /*9b20*/  @!P0 SYNCS.PHASECHK.TRANS64 P0, [R0+URZ], R3 ;  /* 0x00000003000085a7 */ /* 0x000ea400080010ff */
[----:B--2---:R-:W-:Y:S05]  /*9b30*/  @!P0 BRA `(.L_x_237) ;  /* 0xfffffffc00f08947 */ /* 0x004fea000383ffff */
[----:B------:R-:W-:Y:S05]  /*9b40*/  BRA `(.L_x_238) ;  /* 0xffffffa8007c7947 */ /* 0x000fea000383ffff */
.L_x_85:
[----:B------:R-:W-:-:S07]  /*9b50*/  MOV R0, UR5 ;  /* 0x0000000500007c02 */ /* 0x000fce0008000f00 */
.L_x_239:
[----:B-1----:R1:W2:Y:S02]  /*9b60*/  SYNCS.PHASECHK.TRANS64.TRYWAIT P0, [R0+URZ], R3 ;  /* 0x00000003000075a7 */ /* 0x0022a400080011ff */
[----:B--2---:R-:W-:Y:S05]  /*9b70*/  @!P0 NANOSLEEP.SYNCS 0x989680 ;  /* 0x009896800000895d */ /* 0x004fea0003900000 */
[----:B------:R-:W2:Y:S02]  /*9b80*/  @!P0 SYNCS.PHASECHK.TRANS64 P0, [R0+URZ], R3 ;  /* 0x00000003000085a7 */ /* 0x000ea400080010ff */
[----:B--2---:R-:W-:Y:S05]  /*9b90*/  @!P0 BRA `(.L_x_239) ;  /* 0xfffffffc00f08947 */ /* 0x004fea000383ffff */
[----:B------:R-:W-:Y:S05]  /*9ba0*/  BRA `(.L_x_240) ;  /* 0xffffffa800887947 */ /* 0x000fea000383ffff */
.L_x_86:
[----:B------:R-:W-:-:S07]  /*9bb0*/  MOV R0, UR5 ;  /* 0x0000000500007c02 */ /* 0x000fce0008000f00 */
.L_x_241:
[----:B-1----:R1:W2:Y:S02]  /*9bc0*/  SYNCS.PHASECHK.TRANS64.TRYWAIT P0, [R0+URZ], R3 ;  /* 0x00000003000075a7 */ /* 0x0022a400080011ff */
[----:B--2---:R-:W-:Y:S05]  /*9bd0*/  @!P0 NANOSLEEP.SYNCS 0x989680 ;  /* 0x009896800000895d */ /* 0x004fea0003900000 */
[----:B------:R-:W2:Y:S02]  /*9be0*/  @!P0 SYNCS.PHASECHK.TRANS64 P0, [R0+URZ], R3 ;  /* 0x00000003000085a7 */ /* 0x000ea400080010ff */
[----:B--2---:R-:W-:Y:S05]  /*9bf0*/  @!P0 BRA `(.L_x_241) ;  /* 0xfffffffc00f08947 */ /* 0x004fea000383ffff */
[----:B------:R-:W-:Y:S05]  /*9c00*/  BRA `(.L_x_242) ;  /* 0xffffffa800947947 */ /* 0x000fea000383ffff */
.L_x_87:
[----:B------:R-:W-:-:S07]  /*9c10*/  MOV R0, UR5 ;  /* 0x0000000500007c02 */ /* 0x000fce0008000f00 */
.L_x_243:
[----:B-1----:R1:W2:Y:S02]  /*9c20*/  SYNCS.PHASECHK.TRANS64.TRYWAIT P0, [R0+URZ], R3 ;  /* 0x00000003000075a7 */ /* 0x0022a400080011ff */
[----:B--2---:R-:W-:Y:S05]  /*9c30*/  @!P0 NANOSLEEP.SYNCS 0x989680 ;  /* 0x009896800000895d */ /* 0x004fea0003900000 */
[----:B------:R-:W2:Y:S02]  /*9c40*/  @!P0 SYNCS.PHASECHK.TRANS64 P0, [R0+URZ], R3 ;  /* 0x00000003000085a7 */ /* 0x000ea400080010ff */
[----:B--2---:R-:W-:Y:S05]  /*9c50*/  @!P0 BRA `(.L_x_243) ;  /* 0xfffffffc00f08947 */ /* 0x004fea000383ffff */
[----:B------:R-:W-:Y:S05]  /*9c60*/  BRA `(.L_x_244) ;  /* 0xffffffa800a07947 */ /* 0x000fea000383ffff */
.L_x_88:
[----:B------:R-:W-:-:S07]  /*9c70*/  MOV R0, UR5 ;  /* 0x0000000500007c02 */ /* 0x000fce0008000f00 */
.L_x_245:
[----:B-1----:R1:W2:Y:S02]  /*9c80*/  SYNCS.PHASECHK.TRANS64.TRYWAIT P0, [R0+URZ], R3 ;  /* 0x00000003000075a7 */ /* 0x0022a400080011ff */
[----:B--2---:R-:W-:Y:S05]  /*9c90*/  @!P0 NANOSLEEP.SYNCS 0x989680 ;  /* 0x009896800000895d */ /* 0x004fea0003900000 */
[----:B------:R-:W2:Y:S02]  /*9ca0*/  @!P0 SYNCS.PHASECHK.TRANS64 P0, [R0+URZ], R3 ;  /* 0x00000003000085a7 */ /* 0x000ea400080010ff */
[----:B--2---:R-:W-:Y:S05]  /*9cb0*/  @!P0 BRA `(.L_x_245) ;  /* 0xfffffffc00f08947 */ /* 0x004fea000383ffff */
[----:B------:R-:W-:Y:S05]  /*9cc0*/  BRA `(.L_x_246) ;  /* 0xffffffa800ac7947 */ /* 0x000fea000383ffff */
.L_x_89:
[----:B------:R-:W-:-:S07]  /*9cd0*/  MOV R0, UR5 ;  /* 0x0000000500007c02 */ /* 0x000fce0008000f00 */
.L_x_247:
[----:B-1----:R1:W2:Y:S02]  /*9ce0*/  SYNCS.PHASECHK.TRANS64.TRYWAIT P0, [R0+URZ], R3 ;  /* 0x00000003000075a7 */ /* 0x0022a400080011ff */
[----:B--2---:R-:W-:Y:S05]  /*9cf0*/  @!P0 NANOSLEEP.SYNCS 0x989680 ;  /* 0x009896800000895d */ /* 0x004fea0003900000 */
[----:B------:R-:W2:Y:S02]  /*9d00*/  @!P0 SYNCS.PHASECHK.TRANS64 P0, [R0+URZ], R3 ;  /* 0x00000003000085a7 */ /* 0x000ea400080010ff */
[----:B--2---:R-:W-:Y:S05]  /*9d10*/  @!P0 BRA `(.L_x_247) ;  /* 0xfffffffc00f08947 */ /* 0x004fea000383ffff */
[----:B------:R-:W-:Y:S05]  /*9d20*/  BRA `(.L_x_248) ;  /* 0xffffffa800b87947 */ /* 0x000fea000383ffff */
.L_x_90:
[----:B------:R-:W-:-:S07]  /*9d30*/  MOV R0, UR5 ;  /* 0x0000000500007c02 */ /* 0x000fce0008000f00 */
.L_x_249:
[----:B-1----:R1:W2:Y:S02]  /*9d40*/  SYNCS.PHASECHK.TRANS64.TRYWAIT P0, [R0+URZ], R3 ;  /* 0x00000003000075a7 */ /* 0x0022a400080011ff */
[----:B--2---:R-:W-:Y:S05]  /*9d50*/  @!P0 NANOSLEEP.SYNCS 0x989680 ;  /* 0x009896800000895d */ /* 0x004fea0003900000 */
[----:B------:R-:W2:Y:S02]  /*9d60*/  @!P0 SYNCS.PHASECHK.TRANS64 P0, [R0+URZ], R3 ;  /* 0x00000003000085a7 */ /* 0x000ea400080010ff */
[----:B--2---:R-:W-:Y:S05]  /*9d70*/  @!P0 BRA `(.L_x_249) ;  /* 0xfffffffc00f08947 */ /* 0x004fea000383ffff */
[----:B------:R-:W-:Y:S05]  /*9d80*/  BRA `(.L_x_250) ;  /* 0xffffffa800c47947 */ /* 0x000fea000383ffff */
.L_x_91:
[----:B------:R-:W-:-:S07]  /*9d90*/  MOV R0, UR5 ;  /* 0x0000000500007c02 */ /* 0x000fce0008000f00 */
.L_x_251:
[----:B-1----:R1:W2:Y:S02]  /*9da0*/  SYNCS.PHASECHK.TRANS64.TRYWAIT P0, [R0+URZ], R3 ;  /* 0x00000003000075a7 */ /* 0x0022a400080011ff */
[----:B--2---:R-:W-:Y:S05]  /*9db0*/  @!P0 NANOSLEEP.SYNCS 0x989680 ;  /* 0x009896800000895d */ /* 0x004fea0003900000 */
[----:B------:R-:W2:Y:S02]  /*9dc0*/  @!P0 SYNCS.PHASECHK.TRANS64 P0, [R0+URZ], R3 ;  /* 0x00000003000085a7 */ /* 0x000ea400080010ff */
[----:B--2---:R-:W-:Y:S05]  /*9dd0*/  @!P0 BRA `(.L_x_251) ;  /* 0xfffffffc00f08947 */ /* 0x004fea000383ffff */
[----:B------:R-:W-:Y:S05]  /*9de0*/  BRA `(.L_x_252) ;  /* 0xffffffa800d07947 */ /* 0x000fea000383ffff */
.L_x_92:
[----:B------:R-:W-:-:S07]  /*9df0*/  MOV R0, UR5 ;  /* 0x0000000500007c02 */ /* 0x000fce0008000f00 */
.L_x_253:
[----:B-1----:R1:W2:Y:S02]  /*9e00*/  SYNCS.PHASECHK.TRANS64.TRYWAIT P0, [R0+URZ], R3 ;  /* 0x00000003000075a7 */ /* 0x0022a400080011ff */
[----:B--2---:R-:W-:Y:S05]  /*9e10*/  @!P0 NANOSLEEP.SYNCS 0x989680 ;  /* 0x009896800000895d */ /* 0x004fea0003900000 */
[----:B------:R-:W2:Y:S02]  /*9e20*/  @!P0 SYNCS.PHASECHK.TRANS64 P0, [R0+URZ], R3 ;  /* 0x00000003000085a7 */ /* 0x000ea400080010ff */
[----:B--2---:R-:W-:Y:S05]  /*9e30*/  @!P0 BRA `(.L_x_253) ;  /* 0xfffffffc00f08947 */ /* 0x004fea000383ffff */
[----:B------:R-:W-:Y:S05]  /*9e40*/  BRA `(.L_x_254) ;  /* 0xffffffa800dc7947 */ /* 0x000fea000383ffff */
.L_x_93:
[----:B------:R-:W-:-:S07]  /*9e50*/  MOV R0, UR5 ;  /* 0x0000000500007c02 */ /* 0x000fce0008000f00 */
.L_x_255:
[----:B-1----:R1:W2:Y:S02]  /*9e60*/  SYNCS.PHASECHK.TRANS64.TRYWAIT P0, [R0+URZ], R3 ;  /* 0x00000003000075a7 */ /* 0x0022a400080011ff */
[----:B--2---:R-:W-:Y:S05]  /*9e70*/  @!P0 NANOSLEEP.SYNCS 0x989680 ;  /* 0x009896800000895d */ /* 0x004fea0003900000 */
[----:B------:R-:W2:Y:S02]  /*9e80*/  @!P0 SYNCS.PHASECHK.TRANS64 P0, [R0+URZ], R3 ;  /* 0x00000003000085a7 */ /* 0x000ea400080010ff */
[----:B--2---:R-:W-:Y:S05]  /*9e90*/  @!P0 BRA `(.L_x_255) ;  /* 0xfffffffc00f08947 */ /* 0x004fea000383ffff */
[----:B------:R-:W-:Y:S05]  /*9ea0*/  BRA `(.L_x_256) ;  /* 0xffffffa800e87947 */ /* 0x000fea000383ffff */
.L_x_94:
[----:B------:R-:W-:-:S07]  /*9eb0*/  MOV R0, UR5 ;  /* 0x0000000500007c02 */ /* 0x000fce0008000f00 */
.L_x_257:
[----:B-1----:R1:W2:Y:S02]  /*9ec0*/  SYNCS.PHASECHK.TRANS64.TRYWAIT P0, [R0+URZ], R3 ;  /* 0x00000003000075a7 */ /* 0x0022a400080011ff */
[----:B--2---:R-:W-:Y:S05]  /*9ed0*/  @!P0 NANOSLEEP.SYNCS 0x989680 ;  /* 0x009896800000895d */ /* 0x004fea0003900000 */
[----:B------:R-:W2:Y:S02]  /*9ee0*/  @!P0 SYNCS.PHASECHK.TRANS64 P0, [R0+URZ], R3 ;  /* 0x00000003000085a7 */ /* 0x000ea400080010ff */
[----:B--2---:R-:W-:Y:S05]  /*9ef0*/  @!P0 BRA `(.L_x_257) ;  /* 0xfffffffc00f08947 */ /* 0x004fea000383ffff */
[----:B------:R-:W-:Y:S05]  /*9f00*/  BRA `(.L_x_258) ;  /* 0xffffffa800f47947 */ /* 0x000fea000383ffff */
.L_x_95:
[----:B------:R-:W-:-:S07]  /*9f10*/  MOV R0, UR5 ;  /* 0x0000000500007c02 */ /* 0x000fce0008000f00 */
.L_x_259:
[----:B-1----:R1:W2:Y:S02]  /*9f20*/  SYNCS.PHASECHK.TRANS64.TRYWAIT P0, [R0+URZ], R3 ;  /* 0x00000003000075a7 */ /* 0x0022a400080011ff */
[----:B--2---:R-:W-:Y:S05]  /*9f30*/  @!P0 NANOSLEEP.SYNCS 0x989680 ;  /* 0x009896800000895d */ /* 0x004fea0003900000 */
[----:B------:R-:W2:Y:S02]  /*9f40*/  @!P0 SYNCS.PHASECHK.TRANS64 P0, [R0+URZ], R3 ;  /* 0x00000003000085a7 */ /* 0x000ea400080010ff */
[----:B--2---:R-:W-:Y:S05]  /*9f50*/  @!P0 BRA `(.L_x_259) ;  /* 0xfffffffc00f08947 */ /* 0x004fea000383ffff */
[----:B------:R-:W-:Y:S05]  /*9f60*/  BRA `(.L_x_260) ;  /* 0xffffffac00007947 */ /* 0x000fea000383ffff */
.L_x_96:
[----:B------:R-:W-:-:S07]  /*9f70*/  MOV R0, UR5 ;  /* 0x0000000500007c02 */ /* 0x000fce0008000f00 */
.L_x_261:
[----:B-1----:R1:W2:Y:S02]  /*9f80*/  SYNCS.PHASECHK.TRANS64.TRYWAIT P0, [R0+URZ], R3 ;  /* 0x00000003000075a7 */ /* 0x0022a400080011ff */
[----:B--2---:R-:W-:Y:S05]  /*9f90*/  @!P0 NANOSLEEP.SYNCS 0x989680 ;  /* 0x009896800000895d */ /* 0x004fea0003900000 */
[----:B------:R-:W2:Y:S02]  /*9fa0*/  @!P0 SYNCS.PHASECHK.TRANS64 P0, [R0+URZ], R3 ;  /* 0x00000003000085a7 */ /* 0x000ea400080010ff */
[----:B--2---:R-:W-:Y:S05]  /*9fb0*/  @!P0 BRA `(.L_x_261) ;  /* 0xfffffffc00f08947 */ /* 0x004fea000383ffff */
[----:B------:R-:W-:Y:S05]  /*9fc0*/  BRA `(.L_x_262) ;  /* 0xffffffac000c7947 */ /* 0x000fea000383ffff */
.L_x_99:
[----:B--2---:R2:W3:Y:S02]  /*9fd0*/  SYNCS.PHASECHK.TRANS64.TRYWAIT P0, [R2+URZ+0x3e0], R4 ;  /* 0x0003e004020075a7 */ /* 0x0044e400080011ff */
[----:B---3--:R-:W-:Y:S05]  /*9fe0*/  @!P0 NANOSLEEP.SYNCS 0x989680 ;  /* 0x009896800000895d */ /* 0x008fea0003900000 */
[----:B------:R-:W3:Y:S02]  /*9ff0*/  @!P0 SYNCS.PHASECHK.TRANS64 P0, [R2+URZ+0x3e0], R4 ;  /* 0x0003e004020085a7 */ /* 0x000ee400080010ff */
[----:B---3--:R-:W-:Y:S05]  /*a000*/  @!P0 BRA `(.L_x_99) ;  /* 0xfffffffc00f08947 */ /* 0x008fea000383ffff */
[----:B------:R-:W-:Y:S05]  /*a010*/  BRA `(.L_x_263) ;  /* 0xffffffac00687947 */ /* 0x000fea000383ffff */
.L_x_100:
[----:B------:R-:W-:-:S07]  /*a020*/  MOV R2, UR4 ;  /* 0x0000000400027c02 */ /* 0x000fce0008000f00 */
.L_x_264:
[----:B--2---:R2:W3:Y:S02]  /*a030*/  SYNCS.PHASECHK.TRANS64.TRYWAIT P0, [R2+URZ+0x390], R5 ;  /* 0x00039005020075a7 */ /* 0x0044e400080011ff */
[----:B---3--:R-:W-:Y:S05]  /*a040*/  @!P0 NANOSLEEP.SYNCS 0x989680 ;  /* 0x009896800000895d */ /* 0x008fea0003900000 */
[----:B------:R-:W3:Y:S02]  /*a050*/  @!P0 SYNCS.PHASECHK.TRANS64 P0, [R2+URZ+0x390], R5 ;  /* 0x00039005020085a7 */ /* 0x000ee400080010ff */
[----:B---3--:R-:W-:Y:S05]  /*a060*/  @!P0 BRA `(.L_x_264) ;  /* 0xfffffffc00f08947 */ /* 0x008fea000383ffff */
[----:B------:R-:W-:Y:S05]  /*a070*/  BRA `(.L_x_265) ;  /* 0xffffffac00787947 */ /* 0x000fea000383ffff */
.L_x_101:
[----:B--2---:R2:W3:Y:S02]  /*a080*/  SYNCS.PHASECHK.TRANS64.TRYWAIT P1, [R2+URZ+0x380], R4 ;  /* 0x00038004020075a7 */ /* 0x0044e400080211ff */
[----:B---3--:R-:W-:Y:S05]  /*a090*/  @!P1 NANOSLEEP.SYNCS 0x989680 ;  /* 0x009896800000995d */ /* 0x008fea0003900000 */
[----:B------:R-:W3:Y:S02]  /*a0a0*/  @!P1 SYNCS.PHASECHK.TRANS64 P1, [R2+URZ+0x380], R4 ;  /* 0x00038004020095a7 */ /* 0x000ee400080210ff */
[----:B---3--:R-:W-:Y:S05]  /*a0b0*/  @!P1 BRA `(.L_x_101) ;  /* 0xfffffffc00f09947 */ /* 0x008fea000383ffff */
[----:B------:R-:W-:Y:S05]  /*a0c0*/  BRA `(.L_x_266) ;  /* 0xffffffac00a87947 */ /* 0x000fea000383ffff */
.L_x_104:
[----:B------:R-:W-:-:S07]  /*a0d0*/  MOV R0, UR4 ;  /* 0x0000000400007c02 */ /* 0x000fce0008000f00 */
.L_x_267:
[----:B--2---:R2:W3:Y:S02]  /*a0e0*/  SYNCS.PHASECHK.TRANS64.TRYWAIT P0, [R0+URZ+0x390], R2 ;  /* 0x00039002000075a7 */ /* 0x0044e400080011ff */
[----:B---3--:R-:W-:Y:S05]  /*a0f0*/  @!P0 NANOSLEEP.SYNCS 0x989680 ;  /* 0x009896800000895d */ /* 0x008fea0003900000 */
[----:B------:R-:W3:Y:S02]  /*a100*/  @!P0 SYNCS.PHASECHK.TRANS64 P0, [R0+URZ+0x390], R2 ;  /* 0x00039002000085a7 */ /* 0x000ee400080010ff */
[----:B---3--:R-:W-:Y:S05]  /*a110*/  @!P0 BRA `(.L_x_267) ;  /* 0xfffffffc00f08947 */ /* 0x008fea000383ffff */
[----:B------:R-:W-:Y:S05]  /*a120*/  BRA `(.L_x_103) ;  /* 0xffffffac00fc7947 */ /* 0x000fea000383ffff */
.L_x_111:
[----:B-1----:R1:W2:Y:S02]  /*a130*/  SYNCS.PHASECHK.TRANS64.TRYWAIT P1, [R0+URZ+0x380], R2 ;  /* 0x00038002000075a7 */ /* 0x0022a400080211ff */
[----:B--2---:R-:W-:Y:S05]  /*a140*/  @!P1 NANOSLEEP.SYNCS 0x989680 ;  /* 0x009896800000995d */ /* 0x004fea0003900000 */
[----:B------:R-:W2:Y:S02]  /*a150*/  @!P1 SYNCS.PHASECHK.TRANS64 P1, [R0+URZ+0x380], R2 ;  /* 0x00038002000095a7 */ /* 0x000ea400080210ff */
[----:B--2---:R-:W-:Y:S05]  /*a160*/  @!P1 BRA `(.L_x_111) ;  /* 0xfffffffc00f09947 */ /* 0x004fea000383ffff */
[----:B------:R-:W-:Y:S05]  /*a170*/  BRA `(.L_x_268) ;  /* 0xffffffb400587947 */ /* 0x000fea000383ffff */
.L_x_112:
[----:B------:R-:W-:-:S07]  /*a180*/  MOV R2, UR19 ;  /* 0x0000001300027c02 */ /* 0x000fce0008000f00 */
.L_x_269:
[----:B-1----:R1:W2:Y:S02]  /*a190*/  SYNCS.PHASECHK.TRANS64.TRYWAIT P0, [R2+URZ+0x3c0], R0 ;  /* 0x0003c000020075a7 */ /* 0x0022a400080011ff */
[----:B--2---:R-:W-:Y:S05]  /*a1a0*/  @!P0 NANOSLEEP.SYNCS 0x989680 ;  /* 0x009896800000895d */ /* 0x004fea0003900000 */
[----:B------:R-:W2:Y:S02]  /*a1b0*/  @!P0 SYNCS.PHASECHK.TRANS64 P0, [R2+URZ+0x3c0], R0 ;  /* 0x0003c000020085a7 */ /* 0x000ea400080010ff */
[----:B--2---:R-:W-:Y:S05]  /*a1c0*/  @!P0 BRA `(.L_x_269) ;  /* 0xfffffffc00f08947 */ /* 0x004fea000383ffff */
[----:B------:R-:W-:Y:S05]  /*a1d0*/  BRA `(.L_x_270) ;  /* 0xffffffb4008c7947 */ /* 0x000fea000383ffff */
.L_x_115:
[----:B------:R-:W-:Y:S07]  /*a1e0*/  MOV R0, UR6 ;  /* 0x0000000600007c02 */ /* 0x000fee0008000f00 */
.L_x_271:
[----:B-1----:R1:W2:Y:S02]  /*a1f0*/  SYNCS.PHASECHK.TRANS64.TRYWAIT P0, [R0+URZ], R2 ;  /* 0x00000002000075a7 */ /* 0x0022a400080011ff */
[----:B--2---:R-:W-:Y:S05]  /*a200*/  @!P0 NANOSLEEP.SYNCS 0x989680 ;  /* 0x009896800000895d */ /* 0x004fea0003900000 */
[----:B------:R-:W2:Y:S02]  /*a210*/  @!P0 SYNCS.PHASECHK.TRANS64 P0, [R0+URZ], R2 ;  /* 0x00000002000085a7 */ /* 0x000ea400080010ff */
[----:B--2---:R-:W-:Y:S05]  /*a220*/  @!P0 BRA `(.L_x_271) ;  /* 0xfffffffc00f08947 */ /* 0x004fea000383ffff */
[----:B------:R-:W-:Y:S05]  /*a230*/  BRA `(.L_x_114) ;  /* 0xffffffb400c47947 */ /* 0x000fea000383ffff */
.L_x_118:
[----:B------:R-:W-:-:S07]  /*a240*/  MOV R0, UR4 ;  /* 0x0000000400007c02 */ /* 0x000fce0008000f00 */
.L_x_272:
[----:B--2---:R2:W4:Y:S02]  /*a250*/  SYNCS.PHASECHK.TRANS64.TRYWAIT P0, [R0+URZ], R2 ;  /* 0x00000002000075a7 */ /* 0x00452400080011ff */
[----:B----4-:R-:W-:Y:S05]  /*a260*/  @!P0 NANOSLEEP.SYNCS 0x989680 ;  /* 0x009896800000895d */ /* 0x010fea0003900000 */
[----:B------:R-:W4:Y:S02]  /*a270*/  @!P0 SYNCS.PHASECHK.TRANS64 P0, [R0+URZ], R2 ;  /* 0x00000002000085a7 */ /* 0x000f2400080010ff */
[----:B----4-:R-:W-:Y:S05]  /*a280*/  @!P0 BRA `(.L_x_272) ;  /* 0xfffffffc00f08947 */ /* 0x010fea000383ffff */
[----:B------:R-:W-:Y:S05]  /*a290*/  BRA `(.L_x_273) ;  /* 0xffffffb800647947 */ /* 0x000fea000383ffff */
.L_x_119:
[----:B------:R-:W-:-:S07]  /*a2a0*/  MOV R0, UR5 ;  /* 0x0000000500007c02 */ /* 0x000fce0008000f00 */
.L_x_274:
[----:B-1----:R1:W2:Y:S02]  /*a2b0*/  SYNCS.PHASECHK.TRANS64.TRYWAIT P0, [R0+URZ], R3 ;  /* 0x00000003000075a7 */ /* 0x0022a400080011ff */
[----:B--2---:R-:W-:Y:S05]  /*a2c0*/  @!P0 NANOSLEEP.SYNCS 0x989680 ;  /* 0x009896800000895d */ /* 0x004fea0003900000 */
[----:B------:R-:W2:Y:S02]  /*a2d0*/  @!P0 SYNCS.PHASECHK.TRANS64 P0, [R0+URZ], R3 ;  /* 0x00000003000085a7 */ /* 0x000ea400080010ff */
[----:B--2---:R-:W-:Y:S05]  /*a2e0*/  @!P0 BRA `(.L_x_274) ;  /* 0xfffffffc00f08947 */ /* 0x004fea000383ffff */
[----:B------:R-:W-:Y:S05]  /*a2f0*/  BRA `(.L_x_275) ;  /* 0xffffffb800707947 */ /* 0x000fea000383ffff */
.L_x_120:
[----:B------:R-:W-:-:S07]  /*a300*/  MOV R0, UR5 ;  /* 0x0000000500007c02 */ /* 0x000fce0008000f00 */
.L_x_276:
[----:B-1----:R1:W2:Y:S02]  /*a310*/  SYNCS.PHASECHK.TRANS64.TRYWAIT P0, [R0+URZ], R3 ;  /* 0x00000003000075a7 */ /* 0x0022a400080011ff */
[----:B--2---:R-:W-:Y:S05]  /*a320*/  @!P0 NANOSLEEP.SYNCS 0x989680 ;  /* 0x009896800000895d */ /* 0x004fea0003900000 */
[----:B------:R-:W2:Y:S02]  /*a330*/  @!P0 SYNCS.PHASECHK.TRANS64 P0, [R0+URZ], R3 ;  /* 0x00000003000085a7 */ /* 0x000ea400080010ff */
[----:B--2---:R-:W-:Y:S05]  /*a340*/  @!P0 BRA `(.L_x_276) ;  /* 0xfffffffc00f08947 */ /* 0x004fea000383ffff */
[----:B------:R-:W-:Y:S05]  /*a350*/  BRA `(.L_x_277) ;  /* 0xffffffb8007c7947 */ /* 0x000fea000383ffff */
.L_x_121:
[----:B-1----:R-:W-:-:S07]  /*a360*/  MOV R0, UR4 ;  /* 0x0000000400007c02 */ /* 0x002fce0008000f00 */
.L_x_278:
[----:B-1----:R1:W2:Y:S02]  /*a370*/  SYNCS.PHASECHK.TRANS64.TRYWAIT P0, [R0+URZ], R2 ;  /* 0x00000002000075a7 */ /* 0x0022a400080011ff */
[----:B--2---:R-:W-:Y:S05]  /*a380*/  @!P0 NANOSLEEP.SYNCS 0x989680 ;  /* 0x009896800000895d */ /* 0x004fea0003900000 */
[----:B------:R-:W2:Y:S02]  /*a390*/  @!P0 SYNCS.PHASECHK.TRANS64 P0, [R0+URZ], R2 ;  /* 0x00000002000085a7 */ /* 0x000ea400080010ff */
[----:B--2---:R-:W-:Y:S05]  /*a3a0*/  @!P0 BRA `(.L_x_278) ;  /* 0xfffffffc00f08947 */ /* 0x004fea000383ffff */
[----:B------:R-:W-:Y:S05]  /*a3b0*/  BRA `(.L_x_279) ;  /* 0xffffffb800887947 */ /* 0x000fea000383ffff */
.L_x_126:
[----:B---3--:R3:W4:Y:S02]  /*a3c0*/  SYNCS.PHASECHK.TRANS64.TRYWAIT P0, [R12+URZ+0x380], R0 ;  /* 0x000380000c0075a7 */ /* 0x00872400080011ff */
[----:B----4-:R-:W-:Y:S05]  /*a3d0*/  @!P0 NANOSLEEP.SYNCS 0x989680 ;  /* 0x009896800000895d */ /* 0x010fea0003900000 */
[----:B------:R-:W4:Y:S02]  /*a3e0*/  @!P0 SYNCS.PHASECHK.TRANS64 P0, [R12+URZ+0x380], R0 ;  /* 0x000380000c0085a7 */ /* 0x000f2400080010ff */
[----:B----4-:R-:W-:Y:S05]  /*a3f0*/  @!P0 BRA `(.L_x_126) ;  /* 0xfffffffc00f08947 */ /* 0x010fea000383ffff */
[----:B------:R-:W-:Y:S05]  /*a400*/  BRA `(.L_x_280) ;  /* 0xffffffbc009c7947 */ /* 0x000fea000383ffff */
.L_x_129:
[----:B-1----:R-:W-:Y:S07]  /*a410*/  MOV R0, UR17 ;  /* 0x0000001100007c02 */ /* 0x002fee0008000f00 */
.L_x_281:
[----:B-1----:R1:W3:Y:S02]  /*a420*/  SYNCS.PHASECHK.TRANS64.TRYWAIT P2, [R0+URZ+0x378], R8 ;  /* 0x00037808000075a7 */ /* 0x0022e400080411ff */
[----:B---3--:R-:W-:Y:S05]  /*a430*/  @!P2 NANOSLEEP.SYNCS 0x989680 ;  /* 0x009896800000a95d */ /* 0x008fea0003900000 */
[----:B------:R-:W3:Y:S02]  /*a440*/  @!P2 SYNCS.PHASECHK.TRANS64 P2, [R0+URZ+0x378], R8 ;  /* 0x000378080000a5a7 */ /* 0x000ee400080410ff */
[----:B---3--:R-:W-:Y:S05]  /*a450*/  @!P2 BRA `(.L_x_281) ;  /* 0xfffffffc00f0a947 */ /* 0x008fea000383ffff */
[----:B------:R-:W-:Y:S05]  /*a460*/  BRA `(.L_x_128) ;  /* 0xffffffc000fc7947 */ /* 0x000fea000383ffff */
.L_x_132:
[----:B-1----:R-:W-:Y:S07]  /*a470*/  MOV R0, UR17 ;  /* 0x0000001100007c02 */ /* 0x002fee0008000f00 */
.L_x_282:
[----:B-1----:R1:W3:Y:S02]  /*a480*/  SYNCS.PHASECHK.TRANS64.TRYWAIT P0, [R0+URZ+0x368], R6 ;  /* 0x00036806000075a7 */ /* 0x0022e400080011ff */
[----:B---3--:R-:W-:Y:S05]  /*a490*/  @!P0 NANOSLEEP.SYNCS 0x989680 ;  /* 0x009896800000895d */ /* 0x008fea0003900000 */
[----:B------:R-:W3:Y:S02]  /*a4a0*/  @!P0 SYNCS.PHASECHK.TRANS64 P0, [R0+URZ+0x368], R6 ;  /* 0x00036806000085a7 */ /* 0x000ee400080010ff */
[----:B---3--:R-:W-:Y:S05]  /*a4b0*/  @!P0 BRA `(.L_x_282) ;  /* 0xfffffffc00f08947 */ /* 0x008fea000383ffff */
[----:B------:R-:W-:Y:S05]  /*a4c0*/  BRA `(.L_x_283) ;  /* 0xffffffc4004c7947 */ /* 0x000fea000383ffff */
.L_x_135:
[----:B---3--:R3:W1:Y:S02]  /*a4d0*/  SYNCS.PHASECHK.TRANS64.TRYWAIT P0, [R3+URZ+0x380], R0 ;  /* 0x00038000030075a7 */ /* 0x00866400080011ff */
[----:B-1----:R-:W-:Y:S05]  /*a4e0*/  @!P0 NANOSLEEP.SYNCS 0x989680 ;  /* 0x009896800000895d */ /* 0x002fea0003900000 */
[----:B------:R-:W1:Y:S02]  /*a4f0*/  @!P0 SYNCS.PHASECHK.TRANS64 P0, [R3+URZ+0x380], R0 ;  /* 0x00038000030085a7 */ /* 0x000e6400080010ff */
[----:B-1----:R-:W-:Y:S05]  /*a500*/  @!P0 BRA `(.L_x_135) ;  /* 0xfffffffc00f08947 */ /* 0x002fea000383ffff */
[----:B------:R-:W-:Y:S05]  /*a510*/  BRA `(.L_x_284) ;  /* 0xffffffc800987947 */ /* 0x000fea000383ffff */
.L_x_146:
[----:B-1----:R-:W-:Y:S04]  /*a520*/  MOV R0, UR44 ;  /* 0x0000002c00007c02 */ /* 0x002fe80008000f00 */
[----:B------:R1:W2:Y:S03]  /*a530*/  SYNCS.PHASECHK.TRANS64.TRYWAIT P1, [R0+URZ+0x360], R4 ;  /* 0x00036004000075a7 */ /* 0x0002a600080211ff */
[----:B--2---:R-:W-:Y:S05]  /*a540*/  @!P1 NANOSLEEP.SYNCS 0x989680 ;  /* 0x009896800000995d */ /* 0x004fea0003900000 */
[----:B------:R-:W2:Y:S02]  /*a550*/  @!P1 SYNCS.PHASECHK.TRANS64 P1, [R0+URZ+0x360], R4 ;  /* 0x00036004000095a7 */ /* 0x000ea400080210ff */
[----:B--2---:R-:W-:Y:S05]  /*a560*/  @!P1 BRA `(.L_x_146) ;  /* 0xfffffffc00ec9947 */ /* 0x004fea000383ffff */
[----:B------:R-:W-:Y:S05]  /*a570*/  BRA `(.L_x_145) ;  /* 0xffffffd400e87947 */ /* 0x000fea000383ffff */
.L_x_148:
[----:B------:R1:W1:Y:S02]  /*a580*/  SYNCS.PHASECHK.TRANS64.TRYWAIT P1, [R22+URZ+0x3a0], R3 ;  /* 0x0003a003160075a7 */ /* 0x00026400080211ff */
[----:B-1----:R-:W-:Y:S05]  /*a590*/  @!P1 NANOSLEEP.SYNCS 0x989680 ;  /* 0x009896800000995d */ /* 0x002fea0003900000 */
[----:B------:R-:W1:Y:S02]  /*a5a0*/  @!P1 SYNCS.PHASECHK.TRANS64 P1, [R22+URZ+0x3a0], R3 ;  /* 0x0003a003160095a7 */ /* 0x000e6400080210ff */
[----:B-1----:R-:W-:Y:S05]  /*a5b0*/  @!P1 BRA `(.L_x_148) ;  /* 0xfffffffc00f09947 */ /* 0x002fea000383ffff */
[----:B------:R-:W-:Y:S05]  /*a5c0*/  BRA `(.L_x_147) ;  /* 0xffffffd800247947 */ /* 0x000fea000383ffff */
        .weak           $__internal_0_$__cuda_sm10x_tcgen05_guardrail_trap_col_being_dealloced_not_returned_by_alloc
        .type           $__internal_0_$__cuda_sm10x_tcgen05_guardrail_trap_col_being_dealloced_not_returned_by_alloc,@function
        .size           $__internal_0_$__cuda_sm10x_tcgen05_guardrail_trap_col_being_dealloced_not_returned_by_alloc,($__internal_1_$__cuda_sm10x_tcgen05_guardrail_trap_phase_invalid_during_alloc - $__internal_0_$__cuda_sm10x_tcgen05_guardrail_trap_col_being_dealloced_not_returned_by_alloc)
$__internal_0_$__cuda_sm10x_tcgen05_guardrail_trap_col_being_dealloced_not_returned_by_alloc:
[----:B------:R-:W-:Y:S05]  /*a5d0*/  BPT.TRAP 0x1 ;  /* 0x000000040000795c */ /* 0x000fea0000300000 */
[----:B------:R-:W-:-:S04]  /*a5e0*/  HFMA2 R3, -RZ, RZ, 0, 0 ;  /* 0x00000000ff037431 */ /* 0x000fc800000001ff */
[----:B------:R-:W-:Y:S05]  /*a5f0*/  RET.REL.NODEC R2 `(_ZN7cutlass13device_kernelINS_4gemm6kernel13GemmUniversalIN4cute5tupleIJiiiiEEENS1_10collective13CollectiveMmaINS1_35MainloopSm100TmaUmmaWarpSpecializedILi54ELi2ELi4ENS5_IJNS4_1CILi2EEESB_NSA_ILi1EEEEEEEENS5_IJNSA_ILi64EEESF_NSA_ILi32EEEEEENS_12float_e4m3_tENS5_IJlSC_lEEESI_SJ_NS4_8TiledMMAINS4_8MMA_AtomIJNS4_10MMA_TraitsINS4_19SM100_MMA_F8F6F4_SSEJSI_SI_fSF_SF_NS4_17integral_constantINS4_4UMMA5MajorELSQ_0EEESR_NSO_INSP_7ScaleInELSS_0EEEST_EEEEEENS4_6LayoutINS5_IJSC_SC_SC_EEENS5_IJNSA_ILi0EEESY_SY_EEEEENS5_IJNS4_10UnderscoreES11_S11_EEEEENS4_23SM90_TMA_LOAD_MULTICASTENS4_14ComposedLayoutINS4_7SwizzleILi1ELi4ELi3EEENS4_18smem_ptr_flag_bitsILi8EEENSW_INS5_IJNSA_ILi8EEESG_EEENS5_IJSG_SC_EEEEEEEvNS4_8identityES14_S1E_vS1F_EENS_8epilogue10collective18CollectiveEpilogueINS1H_23Sm100TmaWarpSpecializedILi1ELi1ELi32ELb0ELb0EEEJSH_NS5_IJNSW_ISF_SC_EES1M_EEESI_SJ_SI_SJ_NS1H_6fusion15FusionCallbacksIS1L_NS1O_17LinearCombinationISI_fSI_fLNS_15FloatRoundStyleE2EEESH_S1N_JEEENS4_5SM1004TMEM4LOAD26SM100_TMEM_LOAD_16dp32b32xENS4_13SM90_TMA_LOADENS15_INS16_ILi2ELi4ELi3EEES19_NSW_INS5_IJS1A_SF_EEENS5_IJSF_SC_EEEEEEENS4_39AutoVectorizingCopyWithAssumedAlignmentILi128EEENS4_14SM90_TMA_STOREES23_S25_S25_EEEvvEEEEvNT_6ParamsE) ;  /* 0xffffff5802807950 */ /* 0x000fea0003c3ffff */
        .weak           $__internal_1_$__cuda_sm10x_tcgen05_guardrail_trap_phase_invalid_during_alloc
        .type           $__internal_1_$__cuda_sm10x_tcgen05_guardrail_trap_phase_invalid_during_alloc,@function
        .size           $__internal_1_$__cuda_sm10x_tcgen05_guardrail_trap_phase_invalid_during_alloc,($__internal_2_$__cuda_sm10x_tcgen05_guardrail_trap_unallocated_columns_being_dealloced - $__internal_1_$__cuda_sm10x_tcgen05_guardrail_trap_phase_invalid_during_alloc)
$__internal_1_$__cuda_sm10x_tcgen05_guardrail_trap_phase_invalid_during_alloc:
[----:B------:R-:W-:Y:S05]  /*a600*/  BPT.TRAP 0x1 ;  /* 0x000000040000795c */ /* 0x000fea0000300000 */
[----:B------:R-:W-:-:S04]  /*a610*/  MOV R5, 0x0 ;  /* 0x0000000000057802 */ /* 0x000fc80000000f00 */
[----:B------:R-:W-:Y:S05]  /*a620*/  RET.REL.NODEC R4 `(_ZN7cutlass13device_kernelINS_4gemm6kernel13GemmUniversalIN4cute5tupleIJiiiiEEENS1_10collective13CollectiveMmaINS1_35MainloopSm100TmaUmmaWarpSpecializedILi54ELi2ELi4ENS5_IJNS4_1CILi2EEESB_NSA_ILi1EEEEEEEENS5_IJNSA_ILi64EEESF_NSA_ILi32EEEEEENS_12float_e4m3_tENS5_IJlSC_lEEESI_SJ_NS4_8TiledMMAINS4_8MMA_AtomIJNS4_10MMA_TraitsINS4_19SM100_MMA_F8F6F4_SSEJSI_SI_fSF_SF_NS4_17integral_constantINS4_4UMMA5MajorELSQ_0EEESR_NSO_INSP_7ScaleInELSS_0EEEST_EEEEEENS4_6LayoutINS5_IJSC_SC_SC_EEENS5_IJNSA_ILi0EEESY_SY_EEEEENS5_IJNS4_10UnderscoreES11_S11_EEEEENS4_23SM90_TMA_LOAD_MULTICASTENS4_14ComposedLayoutINS4_7SwizzleILi1ELi4ELi3EEENS4_18smem_ptr_flag_bitsILi8EEENSW_INS5_IJNSA_ILi8EEESG_EEENS5_IJSG_SC_EEEEEEEvNS4_8identityES14_S1E_vS1F_EENS_8epilogue10collective18CollectiveEpilogueINS1H_23Sm100TmaWarpSpecializedILi1ELi1ELi32ELb0ELb0EEEJSH_NS5_IJNSW_ISF_SC_EES1M_EEESI_SJ_SI_SJ_NS1H_6fusion15FusionCallbacksIS1L_NS1O_17LinearCombinationISI_fSI_fLNS_15FloatRoundStyleE2EEESH_S1N_JEEENS4_5SM1004TMEM4LOAD26SM100_TMEM_LOAD_16dp32b32xENS4_13SM90_TMA_LOADENS15_INS16_ILi2ELi4ELi3EEES19_NSW_INS5_IJS1A_SF_EEENS5_IJSF_SC_EEEEEEENS4_39AutoVectorizingCopyWithAssumedAlignmentILi128EEENS4_14SM90_TMA_STOREES23_S25_S25_EEEvvEEEEvNT_6ParamsE) ;  /* 0xffffff5804747950 */ /* 0x000fea0003c3ffff */
        .weak           $__internal_2_$__cuda_sm10x_tcgen05_guardrail_trap_unallocated_columns_being_dealloced
        .type           $__internal_2_$__cuda_sm10x_tcgen05_guardrail_trap_unallocated_columns_being_dealloced,@function
        .size           $__internal_2_$__cuda_sm10x_tcgen05_guardrail_trap_unallocated_columns_being_dealloced,(.L_x_286 - $__internal_2_$__cuda_sm10x_tcgen05_guardrail_trap_unallocated_columns_being_dealloced)
$__internal_2_$__cuda_sm10x_tcgen05_guardrail_trap_unallocated_columns_being_dealloced:
[----:B------:R-:W-:Y:S05]  /*a630*/  BPT.TRAP 0x1 ;  /* 0x000000040000795c */ /* 0x000fea0000300000 */
[----:B------:R-:W-:-:S04]  /*a640*/  HFMA2 R3, -RZ, RZ, 0, 0 ;  /* 0x00000000ff037431 */ /* 0x000fc800000001ff */
[----:B------:R-:W-:Y:S05]  /*a650*/  RET.REL.NODEC R2 `(_ZN7cutlass13device_kernelINS_4gemm6kernel13GemmUniversalIN4cute5tupleIJiiiiEEENS1_10collective13CollectiveMmaINS1_35MainloopSm100TmaUmmaWarpSpecializedILi54ELi2ELi4ENS5_IJNS4_1CILi2EEESB_NSA_ILi1EEEEEEEENS5_IJNSA_ILi64EEESF_NSA_ILi32EEEEEENS_12float_e4m3_tENS5_IJlSC_lEEESI_SJ_NS4_8TiledMMAINS4_8MMA_AtomIJNS4_10MMA_TraitsINS4_19SM100_MMA_F8F6F4_SSEJSI_SI_fSF_SF_NS4_17integral_constantINS4_4UMMA5MajorELSQ_0EEESR_NSO_INSP_7ScaleInELSS_0EEEST_EEEEEENS4_6LayoutINS5_IJSC_SC_SC_EEENS5_IJNSA_ILi0EEESY_SY_EEEEENS5_IJNS4_10UnderscoreES11_S11_EEEEENS4_23SM90_TMA_LOAD_MULTICASTENS4_14ComposedLayoutINS4_7SwizzleILi1ELi4ELi3EEENS4_18smem_ptr_flag_bitsILi8EEENSW_INS5_IJNSA_ILi8EEESG_EEENS5_IJSG_SC_EEEEEEEvNS4_8identityES14_S1E_vS1F_EENS_8epilogue10collective18CollectiveEpilogueINS1H_23Sm100TmaWarpSpecializedILi1ELi1ELi32ELb0ELb0EEEJSH_NS5_IJNSW_ISF_SC_EES1M_EEESI_SJ_SI_SJ_NS1H_6fusion15FusionCallbacksIS1L_NS1O_17LinearCombinationISI_fSI_fLNS_15FloatRoundStyleE2EEESH_S1N_JEEENS4_5SM1004TMEM4LOAD26SM100_TMEM_LOAD_16dp32b32xENS4_13SM90_TMA_LOADENS15_INS16_ILi2ELi4ELi3EEES19_NSW_INS5_IJS1A_SF_EEENS5_IJSF_SC_EEEEEEENS4_39AutoVectorizingCopyWithAssumedAlignmentILi128EEENS4_14SM90_TMA_STOREES23_S25_S25_EEEvvEEEEvNT_6ParamsE) ;  /* 0xffffff5802687950 */ /* 0x000fea0003c3ffff */
.L_x_285:
[----:B------:R-:W-:-:S00]  /*a660*/  BRA `(.L_x_285) ;  /* 0xfffffffc00fc7947 */ /* 0x000fc0000383ffff */
[----:B------:R-:W-:-:S00]  /*a670*/  NOP ;  /* 0x0000000000007918 */ /* 0x000fc00000000000 */
        /* <DEDUP_REMOVED lines=8> */
.L_x_286:


//--------------------- .nv.global.init           --------------------------
	.section	.nv.global.init,"aw",@progbits
.nv.global.init:
	.type		$str$27,@object
	.size		$str$27,($str$28 - $str$27)
$str$27:
        /*0000*/ 	.byte	0x28, 0x61, 0x64, 0x64, 0x72, 0x65, 0x73, 0x73, 0x20, 0x26, 0x20, 0x6d, 0x61, 0x73, 0x6b, 0x29
        /*0010*/ 	.byte	0x20, 0x3d, 0x3d, 0x20, 0x30, 0x00
	.type		$str$28,@object
	.size		$str$28,($str$26 - $str$28)
$str$28:
        /*0016*/ 	.byte	0x2f, 0x74, 0x6d, 0x70, 0x2f, 0x63, 0x75, 0x74, 0x6c, 0x61, 0x73, 0x73, 0x5f, 0x73, 0x77, 0x65
        /*0026*/ 	.byte	0x65, 0x70, 0x5f, 0x73, 0x72, 0x63, 0x2f, 0x69, 0x6e, 0x63, 0x6c, 0x75, 0x64, 0x65, 0x2f, 0x63
        /*0036*/ 	.byte	0x75, 0x74, 0x65, 0x2f, 0x70, 0x6f, 0x69, 0x6e, 0x74, 0x65, 0x72, 0x5f, 0x66, 0x6c, 0x61, 0x67
        /*0046*/ 	.byte	0x67, 0x65, 0x64, 0x2e, 0x68, 0x70, 0x70, 0x00
	.type		$str$26,@object
	.size		$str$26,($str$25 - $str$26)
$str$26:
        /*004e*/ 	.byte	0x2f, 0x74, 0x6d, 0x70, 0x2f, 0x63, 0x75, 0x74, 0x6c, 0x61, 0x73, 0x73, 0x5f, 0x73, 0x77, 0x65
        /*005e*/ 	.byte	0x65, 0x70, 0x5f, 0x73, 0x72, 0x63, 0x2f, 0x69, 0x6e, 0x63, 0x6c, 0x75, 0x64, 0x65, 0x2f, 0x63
        /*006e*/ 	.byte	0x75, 0x74, 0x65, 0x2f, 0x61, 0x74, 0x6f, 0x6d, 0x2f, 0x63, 0x6f, 0x70, 0x79, 0x5f, 0x74, 0x72
        /*007e*/ 	.byte	0x61, 0x69, 0x74, 0x73, 0x5f, 0x73, 0x6d, 0x31, 0x30, 0x30, 0x2e, 0x68, 0x70, 0x70, 0x00
	.type		$str$25,@object
	.size		$str$25,(__unnamed_1 - $str$25)
$str$25:
        /*008d*/ 	.byte	0x28, 0x28, 0x75, 0x69, 0x6e, 0x74, 0x33, 0x32, 0x5f, 0x74, 0x28, 0x74, 0x68, 0x72, 0x65, 0x61
        /*009d*/ 	.byte	0x64, 0x49, 0x64, 0x78, 0x2e, 0x78, 0x29, 0x20, 0x2f, 0x20, 0x33, 0x32, 0x29, 0x20, 0x25, 0x20
        /*00ad*/ 	.byte	0x34, 0x29, 0x20, 0x3d, 0x3d, 0x20, 0x28, 0x28, 0x28, 0x74, 0x6d, 0x65, 0x6d, 0x5f, 0x61, 0x64
        /*00bd*/ 	.byte	0x64, 0x72, 0x20, 0x3e, 0x3e, 0x20, 0x31, 0x36, 0x29, 0x20, 0x2f, 0x20, 0x33, 0x32, 0x29, 0x20
        /*00cd*/ 	.byte	0x25, 0x20, 0x34, 0x29, 0x00
	.type		__unnamed_1,@object
	.size		__unnamed_1,(__unnamed_2 - __unnamed_1)
__unnamed_1:
        /*00d2*/ 	.byte	0x61, 0x75, 0x74, 0x6f, 0x20, 0x63, 0x75, 0x74, 0x65, 0x3a, 0x3a, 0x61, 0x73, 0x5f, 0x70, 0x6f
        /* <DEDUP_REMOVED lines=24> */
        /*0262*/ 	.byte	0x3c, 0x34, 0x30, 0x39, 0x36, 0x3e, 0x3e, 0x3e, 0x3e, 0x5d, 0x00
	.type		__unnamed_2,@object
	.size		__unnamed_2,(.L_2 - __unnamed_2)
__unnamed_2:
        /* <DEDUP_REMOVED lines=40> */
        /*04ed*/ 	.byte	0x74, 0x65, 0x3a, 0x3a, 0x43, 0x3c, 0x30, 0x3e, 0x3e, 0x3e, 0x3e, 0x5d, 0x00
.L_2:


//--------------------- .nv.shared._ZN7cutlass13device_kernelINS_4gemm6kernel13GemmUniversalIN4cute5tupleIJiiiiEEENS1_10collective13CollectiveMmaINS1_35MainloopSm100TmaUmmaWarpSpecializedILi54ELi2ELi4ENS5_IJNS4_1CILi2EEESB_NSA_ILi1EEEEEEEENS5_IJNSA_ILi64EEESF_NSA_ILi32EEEEEENS_12float_e4m3_tENS5_IJlSC_lEEESI_SJ_NS4_8TiledMMAINS4_8MMA_AtomIJNS4_10MMA_TraitsINS4_19SM100_MMA_F8F6F4_SSEJSI_SI_fSF_SF_NS4_17integral_constantINS4_4UMMA5MajorELSQ_0EEESR_NSO_INSP_7ScaleInELSS_0EEEST_EEEEEENS4_6LayoutINS5_IJSC_SC_SC_EEENS5_IJNSA_ILi0EEESY_SY_EEEEENS5_IJNS4_10UnderscoreES11_S11_EEEEENS4_23SM90_TMA_LOAD_MULTICASTENS4_14ComposedLayoutINS4_7SwizzleILi1ELi4ELi3EEENS4_18smem_ptr_flag_bitsILi8EEENSW_INS5_IJNSA_ILi8EEESG_EEENS5_IJSG_SC_EEEEEEEvNS4_8identityES14_S1E_vS1F_EENS_8epilogue10collective18CollectiveEpilogueINS1H_23Sm100TmaWarpSpecializedILi1ELi1ELi32ELb0ELb0EEEJSH_NS5_IJNSW_ISF_SC_EES1M_EEESI_SJ_SI_SJ_NS1H_6fusion15FusionCallbacksIS1L_NS1O_17LinearCombinationISI_fSI_fLNS_15FloatRoundStyleE2EEESH_S1N_JEEENS4_5SM1004TMEM4LOAD26SM100_TMEM_LOAD_16dp32b32xENS4_13SM90_TMA_LOADENS15_INS16_ILi2ELi4ELi3EEES19_NSW_INS5_IJS1A_SF_EEENS5_IJSF_SC_EEEEEEENS4_39AutoVectorizingCopyWithAssumedAlignmentILi128EEENS4_14SM90_TMA_STOREES23_S25_S25_EEEvvEEEEvNT_6ParamsE --------------------------
	.section	.nv.shared._ZN7cutlass13device_kernelINS_4gemm6kernel13GemmUniversalIN4cute5tupleIJiiiiEEENS1_10collective13CollectiveMmaINS1_35MainloopSm100TmaUmmaWarpSpecializedILi54ELi2ELi4ENS5_IJNS4_1CILi2EEESB_NSA_ILi1EEEEEEEENS5_IJNSA_ILi64EEESF_NSA_ILi32EEEEEENS_12float_e4m3_tENS5_IJlSC_lEEESI_SJ_NS4_8TiledMMAINS4_8MMA_AtomIJNS4_10MMA_TraitsINS4_19SM100_MMA_F8F6F4_SSEJSI_SI_fSF_SF_NS4_17integral_constantINS4_4UMMA5MajorELSQ_0EEESR_NSO_INSP_7ScaleInELSS_0EEEST_EEEEEENS4_6LayoutINS5_IJSC_SC_SC_EEENS5_IJNSA_ILi0EEESY_SY_EEEEENS5_IJNS4_10UnderscoreES11_S11_EEEEENS4_23SM90_TMA_LOAD_MULTICASTENS4_14ComposedLayoutINS4_7SwizzleILi1ELi4ELi3EEENS4_18smem_ptr_flag_bitsILi8EEENSW_INS5_IJNSA_ILi8EEESG_EEENS5_IJSG_SC_EEEEEEEvNS4_8identityES14_S1E_vS1F_EENS_8epilogue10collective18CollectiveEpilogueINS1H_23Sm100TmaWarpSpecializedILi1ELi1ELi32ELb0ELb0EEEJSH_NS5_IJNSW_ISF_SC_EES1M_EEESI_SJ_SI_SJ_NS1H_6fusion15FusionCallbacksIS1L_NS1O_17LinearCombinationISI_fSI_fLNS_15FloatRoundStyleE2EEESH_S1N_JEEENS4_5SM1004TMEM4LOAD26SM100_TMEM_LOAD_16dp32b32xENS4_13SM90_TMA_LOADENS15_INS16_ILi2ELi4ELi3EEES19_NSW_INS5_IJS1A_SF_EEENS5_IJSF_SC_EEEEEEENS4_39AutoVectorizingCopyWithAssumedAlignmentILi128EEENS4_14SM90_TMA_STOREES23_S25_S25_EEEvvEEEEvNT_6ParamsE,"aw",@nobits
	.sectionflags	@""
	.align	16
	.zero		1024


//--------------------- .nv.shared.reserved.0     --------------------------
	.section	.nv.shared.reserved.0,"aw",@nobits
	.weak		__nv_reservedSMEM_offset_0_alias
	.size		__nv_reservedSMEM_offset_0_alias, 0, 64
	.other		__nv_reservedSMEM_offset_0_alias,@"STO_CUDA_RESERVED_SHARED STV_DEFAULT"
__nv_reservedSMEM_offset_0_alias:
	.zero		0
.nv.shared.reserved.0:
	.zero		64
	.weak		__nv_reservedSMEM_tcgen05_partition
	.type		__nv_reservedSMEM_tcgen05_partition,@object
	.size		__nv_reservedSMEM_tcgen05_partition,(.L_0 - __nv_reservedSMEM_tcgen05_partition)
__nv_reservedSMEM_tcgen05_partition:
	.zero		32
.L_0:


//--------------------- .nv.global                --------------------------
	.section	.nv.global,"aw",@nobits
.nv.global:
	.type		_ZN40_INTERNAL_568b89ea_4_k_cu_d9004ac3_293984cute1_E,@object
	.size		_ZN40_INTERNAL_568b89ea_4_k_cu_d9004ac3_293984cute1_E,(_ZN40_INTERNAL_568b89ea_4_k_cu_d9004ac3_293984cuda3std3__45__cpo6cbeginE - _ZN40_INTERNAL_568b89ea_4_k_cu_d9004ac3_293984cute1_E)
_ZN40_INTERNAL_568b89ea_4_k_cu_d9004ac3_293984cute1_E:
	.zero		1
	.type		_ZN40_INTERNAL_568b89ea_4_k_cu_d9004ac3_293984cuda3std3__45__cpo6cbeginE,@object
	.size		_ZN40_INTERNAL_568b89ea_4_k_cu_d9004ac3_293984cuda3std3__45__cpo6cbeginE,(_ZN40_INTERNAL_568b89ea_4_k_cu_d9004ac3_293984cuda3std3__48in_placeE - _ZN40_INTERNAL_568b89ea_4_k_cu_d9004ac3_293984cuda3std3__45__cpo6cbeginE)
_ZN40_INTERNAL_568b89ea_4_k_cu_d9004ac3_293984cuda3std3__45__cpo6cbeginE:
	.zero		1
	.type		_ZN40_INTERNAL_568b89ea_4_k_cu_d9004ac3_293984cuda3std3__48in_placeE,@object
	.size		_ZN40_INTERNAL_568b89ea_4_k_cu_d9004ac3_293984cuda3std3__48in_placeE,(_ZN40_INTERNAL_568b89ea_4_k_cu_d9004ac3_293984cuda3std6ranges3__45__cpo9iter_moveE - _ZN40_INTERNAL_568b89ea_4_k_cu_d9004ac3_293984cuda3std3__48in_placeE)
_ZN40_INTERNAL_568b89ea_4_k_cu_d9004ac3_293984cuda3std3__48in_placeE:
	.zero		1
	.type		_ZN40_INTERNAL_568b89ea_4_k_cu_d9004ac3_293984cuda3std6ranges3__45__cpo9iter_moveE,@object
	.size		_ZN40_INTERNAL_568b89ea_4_k_cu_d9004ac3_293984cuda3std6ranges3__45__cpo9iter_moveE,(_ZN40_INTERNAL_568b89ea_4_k_cu_d9004ac3_293984cuda3std3__45__cpo5beginE - _ZN40_INTERNAL_568b89ea_4_k_cu_d9004ac3_293984cuda3std6ranges3__45__cpo9iter_moveE)
_ZN40_INTERNAL_568b89ea_4_k_cu_d9004ac3_293984cuda3std6ranges3__45__cpo9iter_moveE:
	.zero		1
	.type		_ZN40_INTERNAL_568b89ea_4_k_cu_d9004ac3_293984cuda3std3__45__cpo5beginE,@object
	.size		_ZN40_INTERNAL_568b89ea_4_k_cu_d9004ac3_293984cuda3std3__45__cpo5beginE,(_ZN40_INTERNAL_568b89ea_4_k_cu_d9004ac3_293984cuda3std3__442_GLOBAL__N__568b89ea_4_k_cu_d9004ac3_293986ignoreE - _ZN40_INTERNAL_568b89ea_4_k_cu_d9004ac3_293984cuda3std3__45__cpo5beginE)
_ZN40_INTERNAL_568b89ea_4_k_cu_d9004ac3_293984cuda3std3__45__cpo5beginE:
	.zero		1
	.type		_ZN40_INTERNAL_568b89ea_4_k_cu_d9004ac3_293984cuda3std3__442_GLOBAL__N__568b89ea_4_k_cu_d9004ac3_293986ignoreE,@object
	.size		_ZN40_INTERNAL_568b89ea_4_k_cu_d9004ac3_293984cuda3std3__442_GLOBAL__N__568b89ea_4_k_cu_d9004ac3_293986ignoreE,(_ZN40_INTERNAL_568b89ea_4_k_cu_d9004ac3_293984cute7productE - _ZN40_INTERNAL_568b89ea_4_k_cu_d9004ac3_293984cuda3std3__442_GLOBAL__N__568b89ea_4_k_cu_d9004ac3_293986ignoreE)
_ZN40_INTERNAL_568b89ea_4_k_cu_d9004ac3_293984cuda3std3__442_GLOBAL__N__568b89ea_4_k_cu_d9004ac3_293986ignoreE:
	.zero		1
	.type		_ZN40_INTERNAL_568b89ea_4_k_cu_d9004ac3_293984cute7productE,@object
	.size		_ZN40_INTERNAL_568b89ea_4_k_cu_d9004ac3_293984cute7productE,(_ZN40_INTERNAL_568b89ea_4_k_cu_d9004ac3_293984cuda3std3__45__cpo3endE - _ZN40_INTERNAL_568b89ea_4_k_cu_d9004ac3_293984cute7productE)
_ZN40_INTERNAL_568b89ea_4_k_cu_d9004ac3_293984cute7productE:
	.zero		1
	.type		_ZN40_INTERNAL_568b89ea_4_k_cu_d9004ac3_293984cuda3std3__45__cpo3endE,@object
	.size		_ZN40_INTERNAL_568b89ea_4_k_cu_d9004ac3_293984cuda3std3__45__cpo3endE,(_ZN40_INTERNAL_568b89ea_4_k_cu_d9004ac3_293984cuda3std3__419piecewise_constructE - _ZN40_INTERNAL_568b89ea_4_k_cu_d9004ac3_293984cuda3std3__45__cpo3endE)
_ZN40_INTERNAL_568b89ea_4_k_cu_d9004ac3_293984cuda3std3__45__cpo3endE:
	.zero		1
	.type		_ZN40_INTERNAL_568b89ea_4_k_cu_d9004ac3_293984cuda3std3__419piecewise_constructE,@object
	.size		_ZN40_INTERNAL_568b89ea_4_k_cu_d9004ac3_293984cuda3std3__419piecewise_constructE,(_ZN40_INTERNAL_568b89ea_4_k_cu_d9004ac3_293984cuda3std3__45__cpo4cendE - _ZN40_INTERNAL_568b89ea_4_k_cu_d9004ac3_293984cuda3std3__419piecewise_constructE)
_ZN40_INTERNAL_568b89ea_4_k_cu_d9004ac3_293984cuda3std3__419piecewise_constructE:
	.zero		1
	.type		_ZN40_INTERNAL_568b89ea_4_k_cu_d9004ac3_293984cuda3std3__45__cpo4cendE,@object
	.size		_ZN40_INTERNAL_568b89ea_4_k_cu_d9004ac3_293984cuda3std3__45__cpo4cendE,(_ZN40_INTERNAL_568b89ea_4_k_cu_d9004ac3_293984cuda3std6ranges3__45__cpo4swapE - _ZN40_INTERNAL_568b89ea_4_k_cu_d9004ac3_293984cuda3std3__45__cpo4cendE)
_ZN40_INTERNAL_568b89ea_4_k_cu_d9004ac3_293984cuda3std3__45__cpo4cendE:
	.zero		1
	.type		_ZN40_INTERNAL_568b89ea_4_k_cu_d9004ac3_293984cuda3std6ranges3__45__cpo4swapE,@object
	.size		_ZN40_INTERNAL_568b89ea_4_k_cu_d9004ac3_293984cuda3std6ranges3__45__cpo4swapE,(.L_10 - _ZN40_INTERNAL_568b89ea_4_k_cu_d9004ac3_293984cuda3std6ranges3__45__cpo4swapE)
_ZN40_INTERNAL_568b89ea_4_k_cu_d9004ac3_293984cuda3std6ranges3__45__cpo4swapE:
	.zero		1
.L_10:


//--------------------- .nv.constant0._ZN7cutlass13device_kernelINS_4gemm6kernel13GemmUniversalIN4cute5tupleIJiiiiEEENS1_10collective13CollectiveMmaINS1_35MainloopSm100TmaUmmaWarpSpecializedILi54ELi2ELi4ENS5_IJNS4_1CILi2EEESB_NSA_ILi1EEEEEEEENS5_IJNSA_ILi64EEESF_NSA_ILi32EEEEEENS_12float_e4m3_tENS5_IJlSC_lEEESI_SJ_NS4_8TiledMMAINS4_8MMA_AtomIJNS4_10MMA_TraitsINS4_19SM100_MMA_F8F6F4_SSEJSI_SI_fSF_SF_NS4_17integral_constantINS4_4UMMA5MajorELSQ_0EEESR_NSO_INSP_7ScaleInELSS_0EEEST_EEEEEENS4_6LayoutINS5_IJSC_SC_SC_EEENS5_IJNSA_ILi0EEESY_SY_EEEEENS5_IJNS4_10UnderscoreES11_S11_EEEEENS4_23SM90_TMA_LOAD_MULTICASTENS4_14ComposedLayoutINS4_7SwizzleILi1ELi4ELi3EEENS4_18smem_ptr_flag_bitsILi8EEENSW_INS5_IJNSA_ILi8EEESG_EEENS5_IJSG_SC_EEEEEEEvNS4_8identityES14_S1E_vS1F_EENS_8epilogue10collective18CollectiveEpilogueINS1H_23Sm100TmaWarpSpecializedILi1ELi1ELi32ELb0ELb0EEEJSH_NS5_IJNSW_ISF_SC_EES1M_EEESI_SJ_SI_SJ_NS1H_6fusion15FusionCallbacksIS1L_NS1O_17LinearCombinationISI_fSI_fLNS_15FloatRoundStyleE2EEESH_S1N_JEEENS4_5SM1004TMEM4LOAD26SM100_TMEM_LOAD_16dp32b32xENS4_13SM90_TMA_LOADENS15_INS16_ILi2ELi4ELi3EEES19_NSW_INS5_IJS1A_SF_EEENS5_IJSF_SC_EEEEEEENS4_39AutoVectorizingCopyWithAssumedAlignmentILi128EEENS4_14SM90_TMA_STOREES23_S25_S25_EEEvvEEEEvNT_6ParamsE --------------------------
	.section	.nv.constant0._ZN7cutlass13device_kernelINS_4gemm6kernel13GemmUniversalIN4cute5tupleIJiiiiEEENS1_10collective13CollectiveMmaINS1_35MainloopSm100TmaUmmaWarpSpecializedILi54ELi2ELi4ENS5_IJNS4_1CILi2EEESB_NSA_ILi1EEEEEEEENS5_IJNSA_ILi64EEESF_NSA_ILi32EEEEEENS_12float_e4m3_tENS5_IJlSC_lEEESI_SJ_NS4_8TiledMMAINS4_8MMA_AtomIJNS4_10MMA_TraitsINS4_19SM100_MMA_F8F6F4_SSEJSI_SI_fSF_SF_NS4_17integral_constantINS4_4UMMA5MajorELSQ_0EEESR_NSO_INSP_7ScaleInELSS_0EEEST_EEEEEENS4_6LayoutINS5_IJSC_SC_SC_EEENS5_IJNSA_ILi0EEESY_SY_EEEEENS5_IJNS4_10UnderscoreES11_S11_EEEEENS4_23SM90_TMA_LOAD_MULTICASTENS4_14ComposedLayoutINS4_7SwizzleILi1ELi4ELi3EEENS4_18smem_ptr_flag_bitsILi8EEENSW_INS5_IJNSA_ILi8EEESG_EEENS5_IJSG_SC_EEEEEEEvNS4_8identityES14_S1E_vS1F_EENS_8epilogue10collective18CollectiveEpilogueINS1H_23Sm100TmaWarpSpecializedILi1ELi1ELi32ELb0ELb0EEEJSH_NS5_IJNSW_ISF_SC_EES1M_EEESI_SJ_SI_SJ_NS1H_6fusion15FusionCallbacksIS1L_NS1O_17LinearCombinationISI_fSI_fLNS_15FloatRoundStyleE2EEESH_S1N_JEEENS4_5SM1004TMEM4LOAD26SM100_TMEM_LOAD_16dp32b32xENS4_13SM90_TMA_LOADENS15_INS16_ILi2ELi4ELi3EEES19_NSW_INS5_IJS1A_SF_EEENS5_IJSF_SC_EEEEEEENS4_39AutoVectorizingCopyWithAssumedAlignmentILi128EEENS4_14SM90_TMA_STOREES23_S25_S25_EEEvvEEEEvNT_6ParamsE,"a",@progbits
	.sectionflags	@""
	.align	4
.nv.constant0._ZN7cutlass13device_kernelINS_4gemm6kernel13GemmUniversalIN4cute5tupleIJiiiiEEENS1_10collective13CollectiveMmaINS1_35MainloopSm100TmaUmmaWarpSpecializedILi54ELi2ELi4ENS5_IJNS4_1CILi2EEESB_NSA_ILi1EEEEEEEENS5_IJNSA_ILi64EEESF_NSA_ILi32EEEEEENS_12float_e4m3_tENS5_IJlSC_lEEESI_SJ_NS4_8TiledMMAINS4_8MMA_AtomIJNS4_10MMA_TraitsINS4_19SM100_MMA_F8F6F4_SSEJSI_SI_fSF_SF_NS4_17integral_constantINS4_4UMMA5MajorELSQ_0EEESR_NSO_INSP_7ScaleInELSS_0EEEST_EEEEEENS4_6LayoutINS5_IJSC_SC_SC_EEENS5_IJNSA_ILi0EEESY_SY_EEEEENS5_IJNS4_10UnderscoreES11_S11_EEEEENS4_23SM90_TMA_LOAD_MULTICASTENS4_14ComposedLayoutINS4_7SwizzleILi1ELi4ELi3EEENS4_18smem_ptr_flag_bitsILi8EEENSW_INS5_IJNSA_ILi8EEESG_EEENS5_IJSG_SC_EEEEEEEvNS4_8identityES14_S1E_vS1F_EENS_8epilogue10collective18CollectiveEpilogueINS1H_23Sm100TmaWarpSpecializedILi1ELi1ELi32ELb0ELb0EEEJSH_NS5_IJNSW_ISF_SC_EES1M_EEESI_SJ_SI_SJ_NS1H_6fusion15FusionCallbacksIS1L_NS1O_17LinearCombinationISI_fSI_fLNS_15FloatRoundStyleE2EEESH_S1N_JEEENS4_5SM1004TMEM4LOAD26SM100_TMEM_LOAD_16dp32b32xENS4_13SM90_TMA_LOADENS15_INS16_ILi2ELi4ELi3EEES19_NSW_INS5_IJS1A_SF_EEENS5_IJSF_SC_EEEEEEENS4_39AutoVectorizingCopyWithAssumedAlignmentILi128EEENS4_14SM90_TMA_STOREES23_S25_S25_EEEvvEEEEvNT_6ParamsE:
	.zero		2944


//--------------------- SYMBOLS --------------------------

	.type		.nv.reservedSmem.offset0,@object
	.size		.nv.reservedSmem.offset0,0x4
	.type		.nv.reservedSmem.cap,@object
	.size		.nv.reservedSmem.cap,0x4
	.type		__assertfail,@function
